	.target	sm_90a

	.elftype	@"ET_EXEC"


//--------------------- .note.nv.tkinfo           --------------------------
	.section	.note.nv.tkinfo,"",@"SHT_NOTE"
	.sectionflags	@"SHF_NOTE_NV_TKINFO"
	.tkinfo
        /*0018*/ 	.word	0x00000002
        /*0030*/ 	.string	""
        /*0030*/ 	.string	"ptxas"
        /*0030*/ 	.string	"Cuda compilation tools, release 13.0, V13.0.88"
        /*0030*/ 	.string	"Build cuda_13.0.r13.0/compiler.36424714_0"
        /*0030*/ 	.string	"-v  -suppress-debug-info  -lineinfo  -arch sm_90a "



//--------------------- .note.nv.cuinfo           --------------------------
	.section	.note.nv.cuinfo,"",@"SHT_NOTE"
	.sectionflags	@"SHF_NOTE_NV_CUINFO"
        /*0018*/ 	.short	0x0002
        /*001a*/ 	.short	0x005a
        /*001c*/ 	.short	0x0082
	.zero		2


//--------------------- .nv.info                  --------------------------
	.section	.nv.info,"",@"SHT_CUDA_INFO"
	.align	4


	//----- nvinfo : EIATTR_REGCOUNT
	.align		4
        /*0000*/ 	.byte	0x04, 0x2f
        /*0002*/ 	.short	(.L_1 - .L_0)
	.align		4
.L_0:
        /*0004*/ 	.word	index@(matmul_kernel)
        /*0008*/ 	.word	0x00000080


	//----- nvinfo : EIATTR_FRAME_SIZE
	.align		4
.L_1:
        /*000c*/ 	.byte	0x04, 0x11
        /*000e*/ 	.short	(.L_3 - .L_2)
	.align		4
.L_2:
        /*0010*/ 	.word	index@(matmul_kernel)
        /*0014*/ 	.word	0x00000000


	//----- nvinfo : EIATTR_MIN_STACK_SIZE
	.align		4
.L_3:
        /*0018*/ 	.byte	0x04, 0x12
        /*001a*/ 	.short	(.L_5 - .L_4)
	.align		4
.L_4:
        /*001c*/ 	.word	index@(matmul_kernel)
        /*0020*/ 	.word	0x00000000
.L_5:


//--------------------- .nv.compat                --------------------------
	.section	.nv.compat,"",@"SHT_CUDA_COMPAT_INFO"
	.align	4
        /*0000*/ 	.byte	0x02, 0x09, 0x01, 0x00, 0x02, 0x02, 0x01, 0x00, 0x02, 0x05, 0x05, 0x00, 0x03, 0x07, 0x01, 0x01
        /*0010*/ 	.byte	0x02, 0x03, 0x00, 0x00, 0x02, 0x06, 0x01, 0x00, 0x04, 0x0b, 0x08, 0x00, 0x00, 0x00, 0x00, 0x00
        /*0020*/ 	.byte	0x00, 0x00, 0x00, 0x00


//--------------------- .nv.info.matmul_kernel    --------------------------
	.section	.nv.info.matmul_kernel,"",@"SHT_CUDA_INFO"
	.sectionflags	@""
	.align	4


	//----- nvinfo : EIATTR_CUDA_API_VERSION
	.align		4
        /*0000*/ 	.byte	0x04, 0x37
        /*0002*/ 	.short	(.L_7 - .L_6)
.L_6:
        /*0004*/ 	.word	0x00000082


	//----- nvinfo : EIATTR_KPARAM_INFO
	.align		4
.L_7:
        /*0008*/ 	.byte	0x04, 0x17
        /*000a*/ 	.short	(.L_9 - .L_8)
.L_8:
        /*000c*/ 	.word	0x00000000
        /*0010*/ 	.short	0x000d
        /*0012*/ 	.short	0x0048
        /*0014*/ 	.byte	0x00, 0xf4, 0x21, 0x00


	//----- nvinfo : EIATTR_KPARAM_INFO
	.align		4
.L_9:
        /*0018*/ 	.byte	0x04, 0x17
        /*001a*/ 	.short	(.L_11 - .L_10)
.L_10:
        /*001c*/ 	.word	0x00000000
        /*0020*/ 	.short	0x000c
        /*0022*/ 	.short	0x0040
        /*0024*/ 	.byte	0x00, 0xf4, 0x21, 0x00


	//----- nvinfo : EIATTR_KPARAM_INFO
	.align		4
.L_11:
        /*0028*/ 	.byte	0x04, 0x17
        /*002a*/ 	.short	(.L_13 - .L_12)
.L_12:
        /*002c*/ 	.word	0x00000000
        /*0030*/ 	.short	0x000b
        /*0032*/ 	.short	0x0038
        /*0034*/ 	.byte	0x00, 0xf0, 0x11, 0x00


	//----- nvinfo : EIATTR_KPARAM_INFO
	.align		4
.L_13:
        /*0038*/ 	.byte	0x04, 0x17
        /*003a*/ 	.short	(.L_15 - .L_14)
.L_14:
        /*003c*/ 	.word	0x00000000
        /*0040*/ 	.short	0x000a
        /*0042*/ 	.short	0x0034
        /*0044*/ 	.byte	0x00, 0xf0, 0x11, 0x00


	//----- nvinfo : EIATTR_KPARAM_INFO
	.align		4
.L_15:
        /*0048*/ 	.byte	0x04, 0x17
        /*004a*/ 	.short	(.L_17 - .L_16)
.L_16:
        /*004c*/ 	.word	0x00000000
        /*0050*/ 	.short	0x0009
        /*0052*/ 	.short	0x0030
        /*0054*/ 	.byte	0x00, 0xf0, 0x11, 0x00


	//----- nvinfo : EIATTR_KPARAM_INFO
	.align		4
.L_17:
        /*0058*/ 	.byte	0x04, 0x17
        /*005a*/ 	.short	(.L_19 - .L_18)
.L_18:
        /*005c*/ 	.word	0x00000000
        /*0060*/ 	.short	0x0008
        /*0062*/ 	.short	0x002c
        /*0064*/ 	.byte	0x00, 0xf0, 0x11, 0x00


	//----- nvinfo : EIATTR_KPARAM_INFO
	.align		4
.L_19:
        /*0068*/ 	.byte	0x04, 0x17
        /*006a*/ 	.short	(.L_21 - .L_20)
.L_20:
        /*006c*/ 	.word	0x00000000
        /*0070*/ 	.short	0x0007
        /*0072*/ 	.short	0x0028
        /*0074*/ 	.byte	0x00, 0xf0, 0x11, 0x00


	//----- nvinfo : EIATTR_KPARAM_INFO
	.align		4
.L_21:
        /*0078*/ 	.byte	0x04, 0x17
        /*007a*/ 	.short	(.L_23 - .L_22)
.L_22:
        /*007c*/ 	.word	0x00000000
        /*0080*/ 	.short	0x0006
        /*0082*/ 	.short	0x0024
        /*0084*/ 	.byte	0x00, 0xf0, 0x11, 0x00


	//----- nvinfo : EIATTR_KPARAM_INFO
	.align		4
.L_23:
        /*0088*/ 	.byte	0x04, 0x17
        /*008a*/ 	.short	(.L_25 - .L_24)
.L_24:
        /*008c*/ 	.word	0x00000000
        /*0090*/ 	.short	0x0005
        /*0092*/ 	.short	0x0020
        /*0094*/ 	.byte	0x00, 0xf0, 0x11, 0x00


	//----- nvinfo : EIATTR_KPARAM_INFO
	.align		4
.L_25:
        /*0098*/ 	.byte	0x04, 0x17
        /*009a*/ 	.short	(.L_27 - .L_26)
.L_26:
        /*009c*/ 	.word	0x00000000
        /*00a0*/ 	.short	0x0004
        /*00a2*/ 	.short	0x001c
        /*00a4*/ 	.byte	0x00, 0xf0, 0x11, 0x00


	//----- nvinfo : EIATTR_KPARAM_INFO
	.align		4
.L_27:
        /*00a8*/ 	.byte	0x04, 0x17
        /*00aa*/ 	.short	(.L_29 - .L_28)
.L_28:
        /*00ac*/ 	.word	0x00000000
        /*00b0*/ 	.short	0x0003
        /*00b2*/ 	.short	0x0018
        /*00b4*/ 	.byte	0x00, 0xf0, 0x11, 0x00


	//----- nvinfo : EIATTR_KPARAM_INFO
	.align		4
.L_29:
        /*00b8*/ 	.byte	0x04, 0x17
        /*00ba*/ 	.short	(.L_31 - .L_30)
.L_30:
        /*00bc*/ 	.word	0x00000000
        /*00c0*/ 	.short	0x0002
        /*00c2*/ 	.short	0x0010
        /*00c4*/ 	.byte	0x00, 0xf4, 0x21, 0x00


	//----- nvinfo : EIATTR_KPARAM_INFO
	.align		4
.L_31:
        /*00c8*/ 	.byte	0x04, 0x17
        /*00ca*/ 	.short	(.L_33 - .L_32)
.L_32:
        /*00cc*/ 	.word	0x00000000
        /*00d0*/ 	.short	0x0001
        /*00d2*/ 	.short	0x0008
        /*00d4*/ 	.byte	0x00, 0xf4, 0x21, 0x00


	//----- nvinfo : EIATTR_KPARAM_INFO
	.align		4
.L_33:
        /*00d8*/ 	.byte	0x04, 0x17
        /*00da*/ 	.short	(.L_35 - .L_34)
.L_34:
        /*00dc*/ 	.word	0x00000000
        /*00e0*/ 	.short	0x0000
        /*00e2*/ 	.short	0x0000
        /*00e4*/ 	.byte	0x00, 0xf4, 0x21, 0x00


	//----- nvinfo : EIATTR_SPARSE_MMA_MASK
	.align		4
.L_35:
        /*00e8*/ 	.byte	0x03, 0x50
        /*00ea*/ 	.short	0x0000


	//----- nvinfo : EIATTR_MAXREG_COUNT
	.align		4
        /*00ec*/ 	.byte	0x03, 0x1b
        /*00ee*/ 	.short	0x00ff


	//----- nvinfo : EIATTR_NUM_BARRIERS
	.align		4
        /*00f0*/ 	.byte	0x02, 0x4c
        /*00f2*/ 	.byte	0x01
	.zero		1


	//----- nvinfo : EIATTR_MERCURY_ISA_VERSION
	.align		4
        /*00f4*/ 	.byte	0x03, 0x5f
        /*00f6*/ 	.short	0x0101


	//----- nvinfo : EIATTR_EXIT_INSTR_OFFSETS
	.align		4
        /*00f8*/ 	.byte	0x04, 0x1c
        /*00fa*/ 	.short	(.L_37 - .L_36)


	//   ....[0]....
.L_36:
        /*00fc*/ 	.word	0x000040f0


	//   ....[1]....
        /*0100*/ 	.word	0x00004120


	//----- nvinfo : EIATTR_REQNTID
	.align		4
.L_37:
        /*0104*/ 	.byte	0x04, 0x10
        /*0106*/ 	.short	(.L_39 - .L_38)
.L_38:
        /*0108*/ 	.word	0x00000040
        /*010c*/ 	.word	0x00000001
        /*0110*/ 	.word	0x00000001


	//----- nvinfo : EIATTR_CBANK_PARAM_SIZE
	.align		4
.L_39:
        /*0114*/ 	.byte	0x03, 0x19
        /*0116*/ 	.short	0x0050


	//----- nvinfo : EIATTR_PARAM_CBANK
	.align		4
        /*0118*/ 	.byte	0x04, 0x0a
        /*011a*/ 	.short	(.L_41 - .L_40)
	.align		4
.L_40:
        /*011c*/ 	.word	index@(.nv.constant0.matmul_kernel)
        /*0120*/ 	.short	0x0210
        /*0122*/ 	.short	0x0050


	//----- nvinfo : EIATTR_SW_WAR
	.align		4
.L_41:
        /*0124*/ 	.byte	0x04, 0x36
        /*0126*/ 	.short	(.L_43 - .L_42)
.L_42:
        /*0128*/ 	.word	0x00000008
.L_43:


//--------------------- .nv.callgraph             --------------------------
	.section	.nv.callgraph,"",@"SHT_CUDA_CALLGRAPH"
	.align	4
	.sectionentsize	8
	.align		4
        /*0000*/ 	.word	0x00000000
	.align		4
        /*0004*/ 	.word	0xffffffff
	.align		4
        /*0008*/ 	.word	0x00000000
	.align		4
        /*000c*/ 	.word	0xfffffffe
	.align		4
        /*0010*/ 	.word	0x00000000
	.align		4
        /*0014*/ 	.word	0xfffffffd
	.align		4
        /*0018*/ 	.word	0x00000000
	.align		4
        /*001c*/ 	.word	0xfffffffc


//--------------------- .text.matmul_kernel       --------------------------
	.section	.text.matmul_kernel,"ax",@progbits
	.align	128
        .global         matmul_kernel
        .type           matmul_kernel,@function
        .size           matmul_kernel,(.L_x_3 - matmul_kernel)
        .other          matmul_kernel,@"STO_CUDA_ENTRY STV_DEFAULT"
matmul_kernel:
.text.matmul_kernel:
[----:B------:R-:W-:Y:S08]  /*0000*/  LDC R1, c[0x0][0x28] ;  /* 0x00000a00ff017b82 */ /* 0x000ff00000000800 */
[----:B------:R-:W0:Y:S01]  /*0010*/  LDC.64 R14, c[0x0][0x228] ;  /* 0x00008a00ff0e7b82 */ /* 0x000e220000000a00 */
[----:B------:R-:W1:Y:S01]  /*0020*/  S2R R5, SR_CTAID.X ;  /* 0x0000000000057919 */ /* 0x000e620000002500 */
[----:B------:R-:W-:Y:S01]  /*0030*/  ULDC UR4, c[0x0][0x230] ;  /* 0x00008c0000047ab9 */ /* 0x000fe20000000800 */
[----:B------:R-:W-:Y:S01]  /*0040*/  UMOV UR5, 0x400 ;  /* 0x0000040000057882 */ /* 0x000fe20000000000 */
[----:B------:R-:W-:Y:S01]  /*0050*/  UIADD3 UR4, UR4, 0x1f, URZ ;  /* 0x0000001f04047890 */ /* 0x000fe2000fffe03f */
[----:B------:R-:W-:Y:S01]  /*0060*/  CS2R R56, SRZ ;  /* 0x0000000000387805 */ /* 0x000fe2000001ff00 */
[----:B------:R-:W-:Y:S01]  /*0070*/  ULDC.64 UR8, c[0x0][0x208] ;  /* 0x0000820000087ab9 */ /* 0x000fe20000000a00 */
[----:B------:R-:W-:Y:S01]  /*0080*/  CS2R R58, SRZ ;  /* 0x00000000003a7805 */ /* 0x000fe2000001ff00 */
[----:B------:R-:W2:Y:S01]  /*0090*/  S2UR UR6, SR_CgaCtaId ;  /* 0x00000000000679c3 */ /* 0x000ea20000008800 */
[----:B------:R-:W-:Y:S01]  /*00a0*/  UISETP.GE.AND UP0, UPT, UR4, 0x20, UPT ;  /* 0x000000200400788c */ /* 0x000fe2000bf06270 */
[----:B------:R-:W-:-:S02]  /*00b0*/  CS2R R52, SRZ ;  /* 0x0000000000347805 */ /* 0x000fc4000001ff00 */
[----:B------:R-:W-:Y:S02]  /*00c0*/  CS2R R54, SRZ ;  /* 0x0000000000367805 */ /* 0x000fe4000001ff00 */
[----:B------:R-:W-:Y:S02]  /*00d0*/  CS2R R48, SRZ ;  /* 0x0000000000307805 */ /* 0x000fe4000001ff00 */
[----:B------:R-:W-:Y:S02]  /*00e0*/  CS2R R50, SRZ ;  /* 0x0000000000327805 */ /* 0x000fe4000001ff00 */
[----:B------:R-:W-:Y:S02]  /*00f0*/  CS2R R16, SRZ ;  /* 0x0000000000107805 */ /* 0x000fe4000001ff00 */
[----:B------:R-:W-:Y:S01]  /*0100*/  CS2R R18, SRZ ;  /* 0x0000000000127805 */ /* 0x000fe2000001ff00 */
[----:B0-----:R-:W-:-:S05]  /*0110*/  VIADD R0, R15, 0x1f ;  /* 0x0000001f0f007836 */ /* 0x001fca0000000000 */
[----:B------:R-:W-:Y:S01]  /*0120*/  SHF.R.S32.HI R3, RZ, 0x1f, R0 ;  /* 0x0000001fff037819 */ /* 0x000fe20000011400 */
[----:B--2---:R-:W-:-:S03]  /*0130*/  ULEA UR5, UR6, UR5, 0x18 ;  /* 0x0000000506057291 */ /* 0x004fc6000f8ec03f */
[----:B------:R-:W-:Y:S02]  /*0140*/  LEA.HI R3, R3, R0, RZ, 0x5 ;  /* 0x0000000003037211 */ /* 0x000fe400078f28ff */
[----:B-1----:R-:W-:Y:S02]  /*0150*/  IABS R8, R5 ;  /* 0x0000000500087213 */ /* 0x002fe40000000000 */
[----:B------:R-:W-:-:S05]  /*0160*/  SHF.R.S32.HI R3, RZ, 0x5, R3 ;  /* 0x00000005ff037819 */ /* 0x000fca0000011403 */
[----:B------:R-:W-:-:S05]  /*0170*/  IMAD.SHL.U32 R4, R3, 0x8, RZ ;  /* 0x0000000803047824 */ /* 0x000fca00078e00ff */
[-C--:B------:R-:W-:Y:S02]  /*0180*/  IABS R7, R4.reuse ;  /* 0x0000000400077213 */ /* 0x080fe40000000000 */
[----:B------:R-:W-:Y:S02]  /*0190*/  IABS R10, R4 ;  /* 0x00000004000a7213 */ /* 0x000fe40000000000 */
[----:B------:R-:W0:Y:S08]  /*01a0*/  I2F.RP R0, R7 ;  /* 0x0000000700007306 */ /* 0x000e300000209400 */
[----:B0-----:R-:W0:Y:S02]  /*01b0*/  MUFU.RCP R0, R0 ;  /* 0x0000000000007308 */ /* 0x001e240000001000 */
[----:B0-----:R-:W-:-:S02]  /*01c0*/  VIADD R2, R0, 0xffffffe ;  /* 0x0ffffffe00027836 */ /* 0x001fc40000000000 */
[----:B------:R-:W-:-:S04]  /*01d0*/  IMAD.MOV R0, RZ, RZ, -R10 ;  /* 0x000000ffff007224 */ /* 0x000fc800078e0a0a */
[----:B------:R0:W1:Y:S02]  /*01e0*/  F2I.FTZ.U32.TRUNC.NTZ R3, R2 ;  /* 0x0000000200037305 */ /* 0x000064000021f000 */
[----:B0-----:R-:W-:Y:S02]  /*01f0*/  IMAD.MOV.U32 R2, RZ, RZ, RZ ;  /* 0x000000ffff027224 */ /* 0x001fe400078e00ff */
[----:B-1----:R-:W-:-:S04]  /*0200*/  IMAD.MOV R6, RZ, RZ, -R3 ;  /* 0x000000ffff067224 */ /* 0x002fc800078e0a03 */
[----:B------:R-:W-:Y:S02]  /*0210*/  IMAD R9, R6, R7, RZ ;  /* 0x0000000706097224 */ /* 0x000fe400078e02ff */
[----:B------:R-:W-:Y:S02]  /*0220*/  IMAD.MOV.U32 R6, RZ, RZ, R8 ;  /* 0x000000ffff067224 */ /* 0x000fe400078e0008 */
[----:B------:R-:W-:-:S06]  /*0230*/  IMAD.HI.U32 R3, R3, R9, R2 ;  /* 0x0000000903037227 */ /* 0x000fcc00078e0002 */
[----:B------:R-:W-:-:S04]  /*0240*/  IMAD.HI.U32 R3, R3, R6, RZ ;  /* 0x0000000603037227 */ /* 0x000fc800078e00ff */
[----:B------:R-:W-:-:S05]  /*0250*/  IMAD R0, R3, R0, R6 ;  /* 0x0000000003007224 */ /* 0x000fca00078e0206 */
[----:B------:R-:W-:-:S13]  /*0260*/  ISETP.GT.U32.AND P1, PT, R7, R0, PT ;  /* 0x000000000700720c */ /* 0x000fda0003f24070 */
[----:B------:R-:W-:Y:S02]  /*0270*/  @!P1 IMAD.IADD R0, R0, 0x1, -R7 ;  /* 0x0000000100009824 */ /* 0x000fe400078e0a07 */
[----:B------:R-:W-:Y:S01]  /*0280*/  @!P1 VIADD R3, R3, 0x1 ;  /* 0x0000000103039836 */ /* 0x000fe20000000000 */
[----:B------:R-:W-:Y:S02]  /*0290*/  ISETP.NE.AND P1, PT, R4, RZ, PT ;  /* 0x000000ff0400720c */ /* 0x000fe40003f25270 */
[----:B------:R-:W-:Y:S02]  /*02a0*/  ISETP.GE.U32.AND P0, PT, R0, R7, PT ;  /* 0x000000070000720c */ /* 0x000fe40003f06070 */
[----:B------:R-:W-:-:S04]  /*02b0*/  LOP3.LUT R0, R5, R4, RZ, 0x3c, !PT ;  /* 0x0000000405007212 */ /* 0x000fc800078e3cff */
[----:B------:R-:W-:Y:S01]  /*02c0*/  ISETP.GE.AND P2, PT, R0, RZ, PT ;  /* 0x000000ff0000720c */ /* 0x000fe20003f46270 */
[----:B------:R-:W-:-:S06]  /*02d0*/  VIADD R0, R14, 0x3f ;  /* 0x0000003f0e007836 */ /* 0x000fcc0000000000 */
[----:B------:R-:W-:-:S04]  /*02e0*/  @P0 VIADD R3, R3, 0x1 ;  /* 0x0000000103030836 */ /* 0x000fc80000000000 */
[----:B------:R-:W-:Y:S01]  /*02f0*/  IMAD.MOV.U32 R2, RZ, RZ, R3 ;  /* 0x000000ffff027224 */ /* 0x000fe200078e0003 */
[----:B------:R-:W-:-:S03]  /*0300*/  SHF.R.S32.HI R3, RZ, 0x1f, R0 ;  /* 0x0000001fff037819 */ /* 0x000fc60000011400 */
[----:B------:R-:W-:Y:S01]  /*0310*/  @!P2 IMAD.MOV R2, RZ, RZ, -R2 ;  /* 0x000000ffff02a224 */ /* 0x000fe200078e0a02 */
[----:B------:R-:W-:Y:S02]  /*0320*/  @!P1 LOP3.LUT R2, RZ, R4, RZ, 0x33, !PT ;  /* 0x00000004ff029212 */ /* 0x000fe400078e33ff */
[----:B------:R-:W-:-:S03]  /*0330*/  LEA.HI R3, R3, R0, RZ, 0x6 ;  /* 0x0000000003037211 */ /* 0x000fc600078f30ff */
[----:B------:R-:W-:Y:S02]  /*0340*/  IMAD.SHL.U32 R6, R2, 0x8, RZ ;  /* 0x0000000802067824 */ /* 0x000fe400078e00ff */
[----:B------:R-:W-:-:S03]  /*0350*/  IMAD.MOV R2, RZ, RZ, -R2 ;  /* 0x000000ffff027224 */ /* 0x000fc600078e0a02 */
[----:B------:R-:W-:Y:S01]  /*0360*/  LEA.HI.SX32 R3, R3, -R6, 0x1a ;  /* 0x8000000603037211 */ /* 0x000fe200078fd2ff */
[----:B------:R-:W-:-:S03]  /*0370*/  IMAD R4, R4, R2, R5 ;  /* 0x0000000204047224 */ /* 0x000fc600078e0205 */
[----:B------:R-:W-:Y:S02]  /*0380*/  VIMNMX R11, R3, 0x8, PT ;  /* 0x00000008030b7848 */ /* 0x000fe40003fe0100 */
[----:B------:R-:W-:Y:S02]  /*0390*/  IABS R9, R4 ;  /* 0x0000000400097213 */ /* 0x000fe40000000000 */
[----:B------:R-:W-:-:S04]  /*03a0*/  IABS R7, R11 ;  /* 0x0000000b00077213 */ /* 0x000fc80000000000 */
[----:B------:R-:W0:Y:S08]  /*03b0*/  I2F.RP R0, R7 ;  /* 0x0000000700007306 */ /* 0x000e300000209400 */
[----:B0-----:R-:W0:Y:S02]  /*03c0*/  MUFU.RCP R0, R0 ;  /* 0x0000000000007308 */ /* 0x001e240000001000 */
[----:B0-----:R-:W-:-:S06]  /*03d0*/  VIADD R3, R0, 0xffffffe ;  /* 0x0ffffffe00037836 */ /* 0x001fcc0000000000 */
[----:B------:R-:W0:Y:S02]  /*03e0*/  F2I.FTZ.U32.TRUNC.NTZ R3, R3 ;  /* 0x0000000300037305 */ /* 0x000e24000021f000 */
[----:B0-----:R-:W-:-:S04]  /*03f0*/  IMAD.MOV R8, RZ, RZ, -R3 ;  /* 0x000000ffff087224 */ /* 0x001fc800078e0a03 */
[----:B------:R-:W-:Y:S01]  /*0400*/  IMAD.MOV.U32 R2, RZ, RZ, R8 ;  /* 0x000000ffff027224 */ /* 0x000fe200078e0008 */
[----:B------:R-:W-:-:S03]  /*0410*/  IABS R8, R11 ;  /* 0x0000000b00087213 */ /* 0x000fc60000000000 */
[----:B------:R-:W-:Y:S02]  /*0420*/  IMAD R5, R2, R7, RZ ;  /* 0x0000000702057224 */ /* 0x000fe400078e02ff */
[----:B------:R-:W-:Y:S02]  /*0430*/  IMAD.MOV.U32 R2, RZ, RZ, RZ ;  /* 0x000000ffff027224 */ /* 0x000fe400078e00ff */
[----:B------:R-:W-:Y:S02]  /*0440*/  IMAD.MOV R0, RZ, RZ, -R8 ;  /* 0x000000ffff007224 */ /* 0x000fe400078e0a08 */
        /* <DEDUP_REMOVED lines=9> */
[----:B------:R-:W-:Y:S02]  /*04e0*/  ISETP.GE.AND P2, PT, R0, RZ, PT ;  /* 0x000000ff0000720c */ /* 0x000fe40003f46270 */
[----:B------:R-:W0:Y:S05]  /*04f0*/  S2R R0, SR_TID.X ;  /* 0x0000000000007919 */ /* 0x000e2a0000002100 */
[----:B------:R-:W-:Y:S01]  /*0500*/  @P0 VIADD R2, R2, 0x1 ;  /* 0x0000000102020836 */ /* 0x000fe20000000000 */
[----:B------:R-:W-:-:S03]  /*0510*/  PLOP3.LUT P0, PT, PT, PT, UP0, 0x80, 0x0 ;  /* 0x000000000000781c */ /* 0x000fc60003f0f008 */
[----:B------:R-:W-:-:S04]  /*0520*/  IMAD.MOV.U32 R3, RZ, RZ, R2 ;  /* 0x000000ffff037224 */ /* 0x000fc800078e0002 */
[----:B------:R-:W-:Y:S01]  /*0530*/  @!P2 IMAD.MOV R3, RZ, RZ, -R3 ;  /* 0x000000ffff03a224 */ /* 0x000fe200078e0a03 */
[----:B------:R-:W-:-:S05]  /*0540*/  @!P1 LOP3.LUT R3, RZ, R11, RZ, 0x33, !PT ;  /* 0x0000000bff039212 */ /* 0x000fca00078e33ff */
[----:B------:R-:W-:Y:S02]  /*0550*/  IMAD.MOV R2, RZ, RZ, -R3 ;  /* 0x000000ffff027224 */ /* 0x000fe400078e0a03 */
[----:B------:R-:W-:Y:S02]  /*0560*/  IMAD.SHL.U32 R3, R3, 0x20, RZ ;  /* 0x0000002003037824 */ /* 0x000fe400078e00ff */
[----:B------:R-:W-:-:S04]  /*0570*/  IMAD R2, R11, R2, R4 ;  /* 0x000000020b027224 */ /* 0x000fc800078e0204 */
[----:B------:R-:W-:Y:S01]  /*0580*/  IMAD.IADD R5, R6, 0x1, R2 ;  /* 0x0000000106057824 */ /* 0x000fe200078e0202 */
[C---:B0-----:R-:W-:Y:S02]  /*0590*/  LOP3.LUT R2, R0.reuse, 0x3f, RZ, 0xc0, !PT ;  /* 0x0000003f00027812 */ /* 0x041fe400078ec0ff */
[----:B------:R-:W-:-:S03]  /*05a0*/  LOP3.LUT R8, R0, 0x20, RZ, 0xc0, !PT ;  /* 0x0000002000087812 */ /* 0x000fc600078ec0ff */
[----:B------:R-:W-:Y:S01]  /*05b0*/  IMAD R4, R5, 0x40, R2 ;  /* 0x0000004005047824 */ /* 0x000fe200078e0202 */
[----:B------:R-:W-:Y:S06]  /*05c0*/  @!P0 BRA `(.L_x_0) ;  /* 0x0000002c00108947 */ /* 0x000fec0003800000 */
[----:B------:R-:W-:Y:S01]  /*05d0*/  IABS R19, R14 ;  /* 0x0000000e00137213 */ /* 0x000fe20000000000 */
[----:B------:R-:W0:Y:S01]  /*05e0*/  LDC.64 R104, c[0x0][0x218] ;  /* 0x00008600ff687b82 */ /* 0x000e220000000a00 */
[----:B------:R-:W-:Y:S01]  /*05f0*/  IABS R6, R15 ;  /* 0x0000000f00067213 */ /* 0x000fe20000000000 */
[----:B------:R-:W-:Y:S01]  /*0600*/  ULDC UR6, c[0x0][0x234] ;  /* 0x00008d0000067ab9 */ /* 0x000fe20000000800 */
[----:B------:R-:W1:Y:S01]  /*0610*/  I2F.RP R7, R19 ;  /* 0x0000001300077306 */ /* 0x000e620000209400 */
[----:B------:R-:W-:Y:S01]  /*0620*/  LEA.HI R20, R8, R3, RZ, 0x1b ;  /* 0x0000000308147211 */ /* 0x000fe200078fd8ff */
[----:B------:R-:W-:Y:S01]  /*0630*/  IMAD.MOV.U32 R8, RZ, RZ, RZ ;  /* 0x000000ffff087224 */ /* 0x000fe200078e00ff */
[----:B------:R-:W-:Y:S01]  /*0640*/  ISETP.GE.AND P1, PT, R4, RZ, PT ;  /* 0x000000ff0400720c */ /* 0x000fe20003f26270 */
[----:B------:R-:W-:Y:S01]  /*0650*/  ULDC.64 UR10, c[0x0][0x210] ;  /* 0x00008400000a7ab9 */ /* 0x000fe20000000a00 */
[----:B------:R-:W-:Y:S01]  /*0660*/  IABS R39, R20 ;  /* 0x0000001400277213 */ /* 0x000fe20000000000 */
[----:B------:R-:W-:Y:S01]  /*0670*/  VIADD R16, R20, 0x1c ;  /* 0x0000001c14107836 */ /* 0x000fe20000000000 */
[----:B------:R-:W-:Y:S01]  /*0680*/  LOP3.LUT R91, R0, 0x1f, RZ, 0xc0, !PT ;  /* 0x0000001f005b7812 */ /* 0x000fe200078ec0ff */
[----:B------:R-:W2:Y:S01]  /*0690*/  I2F.RP R5, R6 ;  /* 0x0000000600057306 */ /* 0x000ea20000209400 */
[----:B------:R-:W-:Y:S01]  /*06a0*/  VIADD R18, R20, 0x1a ;  /* 0x0000001a14127836 */ /* 0x000fe20000000000 */
[----:B------:R-:W-:Y:S01]  /*06b0*/  ULDC UR40, c[0x0][0x230] ;  /* 0x00008c0000287ab9 */ /* 0x000fe20000000800 */
[----:B------:R-:W-:Y:S01]  /*06c0*/  ISETP.GE.AND P4, PT, R16, RZ, PT ;  /* 0x000000ff1000720c */ /* 0x000fe20003f86270 */
[----:B------:R-:W-:Y:S01]  /*06d0*/  VIADD R21, R20, 0x16 ;  /* 0x0000001614157836 */ /* 0x000fe20000000000 */
[----:B------:R-:W-:-:S02]  /*06e0*/  CS2R R72, SRZ ;  /* 0x0000000000487805 */ /* 0x000fc4000001ff00 */
[----:B------:R-:W-:Y:S01]  /*06f0*/  IABS R17, R18 ;  /* 0x0000001200117213 */ /* 0x000fe20000000000 */
[----:B------:R-:W-:Y:S01]  /*0700*/  VIADD R22, R20, 0x14 ;  /* 0x0000001414167836 */ /* 0x000fe20000000000 */
[----:B-1----:R-:W1:Y:S01]  /*0710*/  MUFU.RCP R7, R7 ;  /* 0x0000000700077308 */ /* 0x002e620000001000 */
[----:B------:R-:W-:Y:S01]  /*0720*/  ISETP.GE.AND P5, PT, R18, RZ, PT ;  /* 0x000000ff1200720c */ /* 0x000fe20003fa6270 */
[C---:B------:R-:W-:Y:S01]  /*0730*/  VIADD R18, R20.reuse, 0x18 ;  /* 0x0000001814127836 */ /* 0x040fe20000000000 */
[----:B------:R-:W-:Y:S01]  /*0740*/  CS2R R74, SRZ ;  /* 0x00000000004a7805 */ /* 0x000fe2000001ff00 */
[C---:B------:R-:W-:Y:S01]  /*0750*/  VIADD R24, R20.reuse, 0x12 ;  /* 0x0000001214187836 */ /* 0x040fe20000000000 */
[----:B------:R-:W-:Y:S01]  /*0760*/  CS2R R68, SRZ ;  /* 0x0000000000447805 */ /* 0x000fe2000001ff00 */
[C---:B------:R-:W-:Y:S01]  /*0770*/  VIADD R26, R20.reuse, 0x10 ;  /* 0x00000010141a7836 */ /* 0x040fe20000000000 */
[----:B------:R-:W-:Y:S01]  /*0780*/  CS2R R70, SRZ ;  /* 0x0000000000467805 */ /* 0x000fe2000001ff00 */
[----:B--2---:R-:W2:Y:S01]  /*0790*/  MUFU.RCP R5, R5 ;  /* 0x0000000500057308 */ /* 0x004ea20000001000 */
[----:B------:R-:W-:Y:S01]  /*07a0*/  VIADD R28, R20, 0xe ;  /* 0x0000000e141c7836 */ /* 0x000fe20000000000 */
[----:B------:R-:W-:-:S02]  /*07b0*/  CS2R R64, SRZ ;  /* 0x0000000000407805 */ /* 0x000fc4000001ff00 */
[----:B------:R-:W-:Y:S01]  /*07c0*/  IABS R23, R26 ;  /* 0x0000001a00177213 */ /* 0x000fe20000000000 */
[C---:B------:R-:W-:Y:S01]  /*07d0*/  VIADD R30, R20.reuse, 0xc ;  /* 0x0000000c141e7836 */ /* 0x040fe20000000000 */
[----:B------:R-:W-:Y:S02]  /*07e0*/  CS2R R66, SRZ ;  /* 0x0000000000427805 */ /* 0x000fe4000001ff00 */
[----:B------:R-:W-:Y:S01]  /*07f0*/  IABS R25, R28 ;  /* 0x0000001c00197213 */ /* 0x000fe20000000000 */
[C---:B------:R-:W-:Y:S01]  /*0800*/  VIADD R32, R20.reuse, 0xa ;  /* 0x0000000a14207836 */ /* 0x040fe20000000000 */
[----:B------:R-:W-:Y:S01]  /*0810*/  CS2R R60, SRZ ;  /* 0x00000000003c7805 */ /* 0x000fe2000001ff00 */
[----:B-1----:R-:W-:Y:S01]  /*0820*/  VIADD R10, R7, 0xffffffe ;  /* 0x0ffffffe070a7836 */ /* 0x002fe20000000000 */
[----:B------:R-:W-:Y:S01]  /*0830*/  IABS R27, R30 ;  /* 0x0000001e001b7213 */ /* 0x000fe20000000000 */
[C---:B------:R-:W-:Y:S01]  /*0840*/  VIADD R34, R20.reuse, 0x6 ;  /* 0x0000000614227836 */ /* 0x040fe20000000000 */
[----:B------:R-:W-:Y:S01]  /*0850*/  IABS R29, R32 ;  /* 0x00000020001d7213 */ /* 0x000fe20000000000 */
[----:B------:R1:W3:Y:S01]  /*0860*/  F2I.FTZ.U32.TRUNC.NTZ R11, R10 ;  /* 0x0000000a000b7305 */ /* 0x0002e2000021f000 */
[C---:B------:R-:W-:Y:S01]  /*0870*/  VIADD R36, R20.reuse, 0x4 ;  /* 0x0000000414247836 */ /* 0x040fe20000000000 */
[----:B------:R-:W-:Y:S01]  /*0880*/  CS2R R62, SRZ ;  /* 0x00000000003e7805 */ /* 0x000fe2000001ff00 */
[----:B------:R-:W-:Y:S01]  /*0890*/  VIADD R38, R20, 0x2 ;  /* 0x0000000214267836 */ /* 0x000fe20000000000 */
[----:B------:R-:W-:Y:S01]  /*08a0*/  IABS R33, R34 ;  /* 0x0000002200217213 */ /* 0x000fe20000000000 */
[----:B--2---:R-:W-:Y:S01]  /*08b0*/  VIADD R9, R5, 0xffffffe ;  /* 0x0ffffffe05097836 */ /* 0x004fe20000000000 */
[----:B------:R-:W-:-:S02]  /*08c0*/  IABS R35, R36 ;  /* 0x0000002400237213 */ /* 0x000fc40000000000 */
[----:B------:R-:W-:Y:S02]  /*08d0*/  CS2R R56, SRZ ;  /* 0x0000000000387805 */ /* 0x000fe4000001ff00 */
[----:B------:R-:W-:Y:S01]  /*08e0*/  IABS R37, R38 ;  /* 0x0000002600257213 */ /* 0x000fe20000000000 */
[----:B-1----:R-:W-:Y:S01]  /*08f0*/  IMAD.MOV.U32 R10, RZ, RZ, RZ ;  /* 0x000000ffff0a7224 */ /* 0x002fe200078e00ff */
[----:B------:R-:W-:Y:S01]  /*0900*/  CS2R R58, SRZ ;  /* 0x00000000003a7805 */ /* 0x000fe2000001ff00 */
[----:B------:R-:W1:Y:S01]  /*0910*/  F2I.FTZ.U32.TRUNC.NTZ R9, R9 ;  /* 0x0000000900097305 */ /* 0x000e62000021f000 */
[----:B------:R-:W-:Y:S02]  /*0920*/  CS2R R52, SRZ ;  /* 0x0000000000347805 */ /* 0x000fe4000001ff00 */
[----:B------:R-:W-:Y:S02]  /*0930*/  CS2R R54, SRZ ;  /* 0x0000000000367805 */ /* 0x000fe4000001ff00 */
[----:B------:R-:W-:Y:S01]  /*0940*/  CS2R R48, SRZ ;  /* 0x0000000000307805 */ /* 0x000fe2000001ff00 */
[----:B---3--:R-:W-:Y:S01]  /*0950*/  IMAD.MOV R12, RZ, RZ, -R11 ;  /* 0x000000ffff0c7224 */ /* 0x008fe200078e0a0b */
[----:B------:R-:W-:Y:S01]  /*0960*/  CS2R R50, SRZ ;  /* 0x0000000000327805 */ /* 0x000fe2000001ff00 */
[----:B------:R-:W-:Y:S01]  /*0970*/  IMAD.U32 R92, RZ, RZ, UR40 ;  /* 0x00000028ff5c7e24 */ /* 0x000fe2000f8e00ff */
[----:B------:R-:W-:Y:S01]  /*0980*/  ULDC UR7, c[0x0][0x238] ;  /* 0x00008e0000077ab9 */ /* 0x000fe20000000800 */
[----:B------:R-:W-:Y:S01]  /*0990*/  IMAD R13, R12, R19, RZ ;  /* 0x000000130c0d7224 */ /* 0x000fe200078e02ff */
[----:B------:R-:W-:Y:S01]  /*09a0*/  IABS R12, R4 ;  /* 0x00000004000c7213 */ /* 0x000fe20000000000 */
[----:B------:R-:W-:-:S02]  /*09b0*/  USHF.L.U32 UR39, UR7, 0x5, URZ ;  /* 0x0000000507277899 */ /* 0x000fc4000800063f */
[----:B------:R-:W-:Y:S01]  /*09c0*/  IMAD.HI.U32 R11, R11, R13, R10 ;  /* 0x0000000d0b0b7227 */ /* 0x000fe200078e000a */
[----:B------:R-:W-:Y:S01]  /*09d0*/  IABS R13, R16 ;  /* 0x00000010000d7213 */ /* 0x000fe20000000000 */
[----:B------:R-:W-:Y:S02]  /*09e0*/  UIMAD UR12, UR7, 0x1d, URZ ;  /* 0x0000001d070c78a4 */ /* 0x000fe4000f8e023f */
[----:B-1----:R-:W-:Y:S01]  /*09f0*/  IMAD.MOV R5, RZ, RZ, -R9 ;  /* 0x000000ffff057224 */ /* 0x002fe200078e0a09 */
[----:B------:R-:W-:Y:S01]  /*0a00*/  UIMAD UR13, UR7, 0x1c, URZ ;  /* 0x0000001c070d78a4 */ /* 0x000fe2000f8e023f */
[----:B------:R-:W-:Y:S01]  /*0a10*/  IMAD.HI.U32 R11, R11, R12, RZ ;  /* 0x0000000c0b0b7227 */ /* 0x000fe200078e00ff */
[----:B------:R-:W-:Y:S02]  /*0a20*/  UIMAD UR14, UR7, 0x1b, URZ ;  /* 0x0000001b070e78a4 */ /* 0x000fe4000f8e023f */
[----:B------:R-:W-:Y:S01]  /*0a30*/  UIMAD UR15, UR7, 0x1a, URZ ;  /* 0x0000001a070f78a4 */ /* 0x000fe2000f8e023f */
[----:B------:R-:W-:Y:S01]  /*0a40*/  IMAD.MOV R11, RZ, RZ, -R11 ;  /* 0x000000ffff0b7224 */ /* 0x000fe200078e0a0b */
[----:B------:R-:W-:Y:S01]  /*0a50*/  UIMAD UR16, UR7, 0x19, URZ ;  /* 0x00000019071078a4 */ /* 0x000fe2000f8e023f */
[----:B------:R-:W-:Y:S01]  /*0a60*/  IMAD R5, R5, R6, RZ ;  /* 0x0000000605057224 */ /* 0x000fe200078e02ff */
[----:B------:R-:W-:Y:S01]  /*0a70*/  UIMAD UR17, UR7, 0x18, URZ ;  /* 0x00000018071178a4 */ /* 0x000fe2000f8e023f */
[----:B------:R-:W-:Y:S01]  /*0a80*/  IMAD R10, R19, R11, R12 ;  /* 0x0000000b130a7224 */ /* 0x000fe200078e020c */
[----:B------:R-:W-:Y:S01]  /*0a90*/  UIMAD UR18, UR7, 0x17, URZ ;  /* 0x00000017071278a4 */ /* 0x000fe2000f8e023f */
[----:B------:R-:W-:Y:S01]  /*0aa0*/  VIADD R12, R20, 0x1e ;  /* 0x0000001e140c7836 */ /* 0x000fe20000000000 */
[----:B------:R-:W-:Y:S01]  /*0ab0*/  UIMAD UR19, UR7, 0x16, URZ ;  /* 0x00000016071378a4 */ /* 0x000fe2000f8e023f */
[----:B------:R-:W-:Y:S01]  /*0ac0*/  IMAD.HI.U32 R8, R9, R5, R8 ;  /* 0x0000000509087227 */ /* 0x000fe200078e0008 */
[----:B------:R-:W-:Y:S01]  /*0ad0*/  ISETP.GT.U32.AND P0, PT, R19, R10, PT ;  /* 0x0000000a1300720c */ /* 0x000fe20003f04070 */
[----:B------:R-:W-:Y:S01]  /*0ae0*/  UIMAD UR20, UR7, 0x15, URZ ;  /* 0x00000015071478a4 */ /* 0x000fe2000f8e023f */
[----:B------:R-:W-:Y:S01]  /*0af0*/  IABS R11, R12 ;  /* 0x0000000c000b7213 */ /* 0x000fe20000000000 */
[----:B------:R-:W-:Y:S01]  /*0b00*/  UIMAD UR21, UR7, 0x14, URZ ;  /* 0x00000014071578a4 */ /* 0x000fe2000f8e023f */
[----:B------:R-:W-:Y:S01]  /*0b10*/  ISETP.GE.AND P3, PT, R12, RZ, PT ;  /* 0x000000ff0c00720c */ /* 0x000fe20003f66270 */
[----:B------:R-:W-:Y:S01]  /*0b20*/  IMAD.HI.U32 R7, R8, R13, RZ ;  /* 0x0000000d08077227 */ /* 0x000fe200078e00ff */
[----:B------:R-:W-:-:S02]  /*0b30*/  UIMAD UR22, UR7, 0x13, URZ ;  /* 0x00000013071678a4 */ /* 0x000fc4000f8e023f */
[----:B------:R-:W-:Y:S01]  /*0b40*/  UIMAD UR23, UR7, 0x12, URZ ;  /* 0x00000012071778a4 */ /* 0x000fe2000f8e023f */
[----:B------:R-:W-:Y:S01]  /*0b50*/  IMAD.HI.U32 R5, R8, R11, RZ ;  /* 0x0000000b08057227 */ /* 0x000fe200078e00ff */
[----:B------:R-:W-:Y:S02]  /*0b60*/  UIMAD UR24, UR7, 0x11, URZ ;  /* 0x00000011071878a4 */ /* 0x000fe4000f8e023f */
[----:B------:R-:W-:Y:S01]  /*0b70*/  USHF.L.U32 UR25, UR7, 0x4, URZ ;  /* 0x0000000407197899 */ /* 0x000fe2000800063f */
[----:B------:R-:W-:Y:S01]  /*0b80*/  IMAD.MOV R5, RZ, RZ, -R5 ;  /* 0x000000ffff057224 */ /* 0x000fe200078e0a05 */
[----:B------:R-:W-:Y:S01]  /*0b90*/  UIMAD UR26, UR7, 0xf, URZ ;  /* 0x0000000f071a78a4 */ /* 0x000fe2000f8e023f */
[----:B------:R-:W-:Y:S01]  /*0ba0*/  @!P0 IMAD.IADD R10, R10, 0x1, -R19 ;  /* 0x000000010a0a8824 */ /* 0x000fe200078e0a13 */
[----:B------:R-:W-:Y:S01]  /*0bb0*/  UIMAD UR27, UR7, 0xe, URZ ;  /* 0x0000000e071b78a4 */ /* 0x000fe2000f8e023f */
[----:B------:R-:W-:Y:S01]  /*0bc0*/  IMAD R5, R6, R5, R11 ;  /* 0x0000000506057224 */ /* 0x000fe200078e020b */
[----:B------:R-:W-:Y:S01]  /*0bd0*/  UIMAD UR28, UR7, 0xd, URZ ;  /* 0x0000000d071c78a4 */ /* 0x000fe2000f8e023f */
[----:B------:R-:W-:Y:S01]  /*0be0*/  IMAD.HI.U32 R9, R8, R17, RZ ;  /* 0x0000001108097227 */ /* 0x000fe200078e00ff */
[----:B------:R-:W-:Y:S01]  /*0bf0*/  ISETP.GT.U32.AND P0, PT, R19, R10, PT ;  /* 0x0000000a1300720c */ /* 0x000fe20003f04070 */
[----:B------:R-:W-:Y:S01]  /*0c00*/  UIMAD UR29, UR7, 0xc, URZ ;  /* 0x0000000c071d78a4 */ /* 0x000fe2000f8e023f */
[C---:B------:R-:W-:Y:S01]  /*0c10*/  ISETP.GT.U32.AND P2, PT, R6.reuse, R5, PT ;  /* 0x000000050600720c */ /* 0x040fe20003f44070 */
[----:B------:R-:W-:Y:S01]  /*0c20*/  IMAD.MOV R7, RZ, RZ, -R7 ;  /* 0x000000ffff077224 */ /* 0x000fe200078e0a07 */
[----:B------:R-:W-:Y:S01]  /*0c30*/  UIMAD UR30, UR7, 0xb, URZ ;  /* 0x0000000b071e78a4 */ /* 0x000fe2000f8e023f */
[----:B------:R-:W-:Y:S01]  /*0c40*/  IMAD.MOV R11, RZ, RZ, -R9 ;  /* 0x000000ffff0b7224 */ /* 0x000fe200078e0a09 */
[----:B------:R-:W-:Y:S01]  /*0c50*/  UIMAD UR31, UR7, 0xa, URZ ;  /* 0x0000000a071f78a4 */ /* 0x000fe2000f8e023f */
[C---:B------:R-:W-:Y:S01]  /*0c60*/  IMAD R9, R6.reuse, R7, R13 ;  /* 0x0000000706097224 */ /* 0x040fe200078e020d */
[----:B------:R-:W-:Y:S01]  /*0c70*/  IABS R13, R18 ;  /* 0x00000012000d7213 */ /* 0x000fe20000000000 */
[----:B------:R-:W-:Y:S01]  /*0c80*/  IMAD R11, R6, R11, R17 ;  /* 0x0000000b060b7224 */ /* 0x000fe200078e0211 */
[----:B------:R-:W-:Y:S01]  /*0c90*/  IABS R17, R21 ;  /* 0x0000001500117213 */ /* 0x000fe20000000000 */
[----:B------:R-:W-:-:S02]  /*0ca0*/  UIMAD UR32, UR7, 0x9, URZ ;  /* 0x00000009072078a4 */ /* 0x000fc4000f8e023f */
[----:B------:R-:W-:Y:S01]  /*0cb0*/  @!P0 IMAD.IADD R10, R10, 0x1, -R19 ;  /* 0x000000010a0a8824 */ /* 0x000fe200078e0a13 */
[----:B------:R-:W-:Y:S01]  /*0cc0*/  IABS R19, R22 ;  /* 0x0000001600137213 */ /* 0x000fe20000000000 */
[----:B------:R-:W-:Y:S01]  /*0cd0*/  @!P2 IMAD.IADD R5, R5, 0x1, -R6 ;  /* 0x000000010505a824 */ /* 0x000fe200078e0a06 */
[----:B------:R-:W-:Y:S01]  /*0ce0*/  ISETP.GT.U32.AND P2, PT, R6, R9, PT ;  /* 0x000000090600720c */ /* 0x000fe20003f44070 */
[----:B------:R-:W-:Y:S01]  /*0cf0*/  IMAD.MOV.U32 R7, RZ, RZ, R10 ;  /* 0x000000ffff077224 */ /* 0x000fe200078e000a */
[----:B------:R-:W-:Y:S01]  /*0d00*/  ISETP.NE.AND P0, PT, R14, RZ, PT ;  /* 0x000000ff0e00720c */ /* 0x000fe20003f05270 */
[----:B------:R-:W-:Y:S01]  /*0d10*/  IMAD.HI.U32 R10, R8, R13, RZ ;  /* 0x0000000d080a7227 */ /* 0x000fe200078e00ff */
[C---:B------:R-:W-:Y:S01]  /*0d20*/  ISETP.GT.U32.AND P6, PT, R6.reuse, R5, PT ;  /* 0x000000050600720c */ /* 0x040fe20003fc4070 */
[----:B------:R-:W-:Y:S02]  /*0d30*/  USHF.L.U32 UR33, UR7, 0x3, URZ ;  /* 0x0000000307217899 */ /* 0x000fe4000800063f */
[----:B------:R-:W-:Y:S01]  /*0d40*/  IMAD.MOV R16, RZ, RZ, -R10 ;  /* 0x000000ffff107224 */ /* 0x000fe200078e0a0a */
[----:B------:R-:W-:Y:S01]  /*0d50*/  UIMAD UR34, UR7, 0x7, URZ ;  /* 0x00000007072278a4 */ /* 0x000fe2000f8e023f */
[----:B------:R-:W-:Y:S01]  /*0d60*/  @!P1 IMAD.MOV R7, RZ, RZ, -R7 ;  /* 0x000000ffff079224 */ /* 0x000fe200078e0a07 */
[C---:B------:R-:W-:Y:S01]  /*0d70*/  ISETP.GT.U32.AND P1, PT, R6.reuse, R11, PT ;  /* 0x0000000b0600720c */ /* 0x040fe20003f24070 */
[----:B------:R-:W-:Y:S01]  /*0d80*/  IMAD R13, R6, R16, R13 ;  /* 0x00000010060d7224 */ /* 0x000fe200078e020d */
[----:B------:R-:W-:Y:S01]  /*0d90*/  UIMAD UR35, UR7, 0x6, URZ ;  /* 0x00000006072378a4 */ /* 0x000fe2000f8e023f */
[--C-:B------:R-:W-:Y:S01]  /*0da0*/  @!P2 IMAD.IADD R9, R9, 0x1, -R6.reuse ;  /* 0x000000010909a824 */ /* 0x100fe200078e0a06 */
[----:B------:R-:W-:Y:S01]  /*0db0*/  UIMAD UR36, UR7, 0x5, URZ ;  /* 0x00000005072478a4 */ /* 0x000fe2000f8e023f */
[----:B------:R-:W-:Y:S01]  /*0dc0*/  IMAD.HI.U32 R10, R8, R17, RZ ;  /* 0x00000011080a7227 */ /* 0x000fe200078e00ff */
[C---:B------:R-:W-:Y:S01]  /*0dd0*/  ISETP.GT.U32.AND P2, PT, R6.reuse, R13, PT ;  /* 0x0000000d0600720c */ /* 0x040fe20003f44070 */
[----:B------:R-:W-:Y:S01]  /*0de0*/  USHF.L.U32 UR37, UR7, 0x2, URZ ;  /* 0x0000000207257899 */ /* 0x000fe2000800063f */
[----:B------:R-:W-:Y:S01]  /*0df0*/  @!P0 LOP3.LUT R7, RZ, R14, RZ, 0x33, !PT ;  /* 0x0000000eff078212 */ /* 0x000fe200078e33ff */
[----:B------:R-:W-:Y:S01]  /*0e00*/  @!P6 IMAD.IADD R5, R5, 0x1, -R6 ;  /* 0x000000010505e824 */ /* 0x000fe200078e0a06 */
[----:B------:R-:W-:Y:S01]  /*0e10*/  ISETP.GT.U32.AND P6, PT, R6, R9, PT ;  /* 0x000000090600720c */ /* 0x000fe20003fc4070 */
[----:B------:R-:W-:Y:S01]  /*0e20*/  IMAD.MOV R10, RZ, RZ, -R10 ;  /* 0x000000ffff0a7224 */ /* 0x000fe200078e0a0a */
[----:B------:R-:W-:Y:S01]  /*0e30*/  ISETP.GE.AND P0, PT, R18, RZ, PT ;  /* 0x000000ff1200720c */ /* 0x000fe20003f06270 */
[----:B------:R-:W-:Y:S01]  /*0e40*/  @!P1 IMAD.IADD R11, R11, 0x1, -R6 ;  /* 0x000000010b0b9824 */ /* 0x000fe200078e0a06 */
[----:B------:R-:W-:Y:S01]  /*0e50*/  ISETP.GE.AND P1, PT, R21, RZ, PT ;  /* 0x000000ff1500720c */ /* 0x000fe20003f26270 */
[----:B------:R-:W-:Y:S01]  /*0e60*/  IMAD R17, R6, R10, R17 ;  /* 0x0000000a06117224 */ /* 0x000fe200078e0211 */
[----:B------:R-:W-:Y:S01]  /*0e70*/  IABS R21, R24 ;  /* 0x0000001800157213 */ /* 0x000fe20000000000 */
[----:B------:R-:W-:Y:S01]  /*0e80*/  IMAD.HI.U32 R12, R8, R19, RZ ;  /* 0x00000013080c7227 */ /* 0x000fe200078e00ff */
[----:B------:R-:W-:-:S03]  /*0e90*/  UIMAD UR38, UR7, 0x3, URZ ;  /* 0x00000003072678a4 */ /* 0x000fc6000f8e023f */
[--C-:B------:R-:W-:Y:S01]  /*0ea0*/  @!P2 IMAD.IADD R13, R13, 0x1, -R6.reuse ;  /* 0x000000010d0da824 */ /* 0x100fe200078e0a06 */
[C---:B------:R-:W-:Y:S01]  /*0eb0*/  ISETP.GT.U32.AND P2, PT, R6.reuse, R11, PT ;  /* 0x0000000b0600720c */ /* 0x040fe20003f44070 */
[----:B------:R-:W-:Y:S02]  /*0ec0*/  @!P6 IMAD.IADD R9, R9, 0x1, -R6 ;  /* 0x000000010909e824 */ /* 0x000fe400078e0a06 */
[----:B------:R-:W-:Y:S01]  /*0ed0*/  IMAD.MOV R12, RZ, RZ, -R12 ;  /* 0x000000ffff0c7224 */ /* 0x000fe200078e0a0c */
[----:B------:R-:W-:Y:S01]  /*0ee0*/  ISETP.GT.U32.AND P6, PT, R6, R13, PT ;  /* 0x0000000d0600720c */ /* 0x000fe20003fc4070 */
[----:B------:R-:W-:-:S04]  /*0ef0*/  IMAD.HI.U32 R10, R8, R21, RZ ;  /* 0x00000015080a7227 */ /* 0x000fc800078e00ff */
[C---:B------:R-:W-:Y:S02]  /*0f00*/  IMAD R19, R6.reuse, R12, R19 ;  /* 0x0000000c06137224 */ /* 0x040fe400078e0213 */
[----:B------:R-:W-:Y:S02]  /*0f10*/  IMAD.MOV R16, RZ, RZ, -R10 ;  /* 0x000000ffff107224 */ /* 0x000fe400078e0a0a */
[--C-:B------:R-:W-:Y:S01]  /*0f20*/  @!P2 IMAD.IADD R11, R11, 0x1, -R6.reuse ;  /* 0x000000010b0ba824 */ /* 0x100fe200078e0a06 */
[C---:B------:R-:W-:Y:S01]  /*0f30*/  ISETP.GT.U32.AND P2, PT, R6.reuse, R17, PT ;  /* 0x000000110600720c */ /* 0x040fe20003f44070 */
[C---:B------:R-:W-:Y:S02]  /*0f40*/  IMAD R21, R6.reuse, R16, R21 ;  /* 0x0000001006157224 */ /* 0x040fe400078e0215 */
[----:B------:R-:W-:Y:S01]  /*0f50*/  @!P6 IMAD.IADD R13, R13, 0x1, -R6 ;  /* 0x000000010d0de824 */ /* 0x000fe200078e0a06 */
[----:B------:R-:W-:Y:S01]  /*0f60*/  ISETP.GT.U32.AND P6, PT, R6, R19, PT ;  /* 0x000000130600720c */ /* 0x000fe20003fc4070 */
[----:B------:R-:W-:-:S04]  /*0f70*/  IMAD.HI.U32 R12, R8, R23, RZ ;  /* 0x00000017080c7227 */ /* 0x000fc800078e00ff */
[----:B------:R-:W-:-:S04]  /*0f80*/  IMAD.HI.U32 R14, R8, R25, RZ ;  /* 0x00000019080e7227 */ /* 0x000fc800078e00ff */
[----:B------:R-:W-:Y:S01]  /*0f90*/  @!P2 IMAD.IADD R17, R17, 0x1, -R6 ;  /* 0x000000011111a824 */ /* 0x000fe200078e0a06 */
[C---:B------:R-:W-:Y:S01]  /*0fa0*/  ISETP.GT.U32.AND P2, PT, R6.reuse, R21, PT ;  /* 0x000000150600720c */ /* 0x040fe20003f44070 */
[----:B------:R-:W-:Y:S02]  /*0fb0*/  IMAD.MOV R18, RZ, RZ, -R12 ;  /* 0x000000ffff127224 */ /* 0x000fe400078e0a0c */
[----:B------:R-:W-:Y:S02]  /*0fc0*/  IMAD.MOV R14, RZ, RZ, -R14 ;  /* 0x000000ffff0e7224 */ /* 0x000fe400078e0a0e */
[C---:B------:R-:W-:Y:S02]  /*0fd0*/  IMAD R23, R6.reuse, R18, R23 ;  /* 0x0000001206177224 */ /* 0x040fe400078e0217 */
[C---:B------:R-:W-:Y:S02]  /*0fe0*/  IMAD R25, R6.reuse, R14, R25 ;  /* 0x0000000e06197224 */ /* 0x040fe400078e0219 */
[----:B------:R-:W-:Y:S01]  /*0ff0*/  @!P6 IMAD.IADD R19, R19, 0x1, -R6 ;  /* 0x000000011313e824 */ /* 0x000fe200078e0a06 */
[----:B------:R-:W-:Y:S01]  /*1000*/  ISETP.GT.U32.AND P6, PT, R6, R23, PT ;  /* 0x000000170600720c */ /* 0x000fe20003fc4070 */
[----:B------:R-:W-:-:S04]  /*1010*/  IMAD.HI.U32 R10, R8, R27, RZ ;  /* 0x0000001b080a7227 */ /* 0x000fc800078e00ff */
[----:B------:R-:W-:Y:S01]  /*1020*/  @!P2 IMAD.IADD R21, R21, 0x1, -R6 ;  /* 0x000000011515a824 */ /* 0x000fe200078e0a06 */
[----:B------:R-:W-:Y:S01]  /*1030*/  ISETP.GT.U32.AND P2, PT, R6, R25, PT ;  /* 0x000000190600720c */ /* 0x000fe20003f44070 */
[----:B------:R-:W-:-:S04]  /*1040*/  IMAD.HI.U32 R12, R8, R29, RZ ;  /* 0x0000001d080c7227 */ /* 0x000fc800078e00ff */
[----:B------:R-:W-:Y:S02]  /*1050*/  IMAD.MOV R10, RZ, RZ, -R10 ;  /* 0x000000ffff0a7224 */ /* 0x000fe400078e0a0a */
[----:B------:R-:W-:Y:S02]  /*1060*/  IMAD.MOV R12, RZ, RZ, -R12 ;  /* 0x000000ffff0c7224 */ /* 0x000fe400078e0a0c */
[----:B------:R-:W-:Y:S02]  /*1070*/  IMAD R27, R6, R10, R27 ;  /* 0x0000000a061b7224 */ /* 0x000fe400078e021b */
[----:B------:R-:W-:Y:S02]  /*1080*/  VIADD R18, R20, 0x8 ;  /* 0x0000000814127836 */ /* 0x000fe40000000000 */
[C---:B------:R-:W-:Y:S02]  /*1090*/  IMAD R29, R6.reuse, R12, R29 ;  /* 0x0000000c061d7224 */ /* 0x040fe400078e021d */
[----:B------:R-:W-:Y:S01]  /*10a0*/  @!P6 IMAD.IADD R23, R23, 0x1, -R6 ;  /* 0x000000011717e824 */ /* 0x000fe200078e0a06 */
[----:B------:R-:W-:Y:S01]  /*10b0*/  ISETP.GT.U32.AND P6, PT, R6, R27, PT ;  /* 0x0000001b0600720c */ /* 0x000fe20003fc4070 */
[----:B------:R-:W-:Y:S01]  /*10c0*/  IMAD.HI.U32 R12, R8, R33, RZ ;  /* 0x00000021080c7227 */ /* 0x000fe200078e00ff */
[----:B------:R-:W-:-:S03]  /*10d0*/  IABS R31, R18 ;  /* 0x00000012001f7213 */ /* 0x000fc60000000000 */
[----:B------:R-:W-:Y:S01]  /*10e0*/  @!P2 IMAD.IADD R25, R25, 0x1, -R6 ;  /* 0x000000011919a824 */ /* 0x000fe200078e0a06 */
[----:B------:R-:W-:Y:S01]  /*10f0*/  ISETP.GT.U32.AND P2, PT, R6, R29, PT ;  /* 0x0000001d0600720c */ /* 0x000fe20003f44070 */
[----:B------:R-:W-:-:S04]  /*1100*/  IMAD.HI.U32 R10, R8, R31, RZ ;  /* 0x0000001f080a7227 */ /* 0x000fc800078e00ff */
[----:B------:R-:W-:-:S04]  /*1110*/  IMAD.HI.U32 R14, R8, R35, RZ ;  /* 0x00000023080e7227 */ /* 0x000fc800078e00ff */
[----:B------:R-:W-:-:S04]  /*1120*/  IMAD.HI.U32 R16, R8, R37, RZ ;  /* 0x0000002508107227 */ /* 0x000fc800078e00ff */
[----:B------:R-:W-:Y:S02]  /*1130*/  IMAD.MOV R12, RZ, RZ, -R12 ;  /* 0x000000ffff0c7224 */ /* 0x000fe400078e0a0c */
[----:B------:R-:W-:-:S04]  /*1140*/  IMAD.HI.U32 R8, R8, R39, RZ ;  /* 0x0000002708087227 */ /* 0x000fc800078e00ff */
[C---:B------:R-:W-:Y:S02]  /*1150*/  IMAD R33, R6.reuse, R12, R33 ;  /* 0x0000000c06217224 */ /* 0x040fe400078e0221 */
[----:B------:R-:W-:Y:S02]  /*1160*/  IMAD.MOV R12, RZ, RZ, -R8 ;  /* 0x000000ffff0c7224 */ /* 0x000fe400078e0a08 */
[--C-:B------:R-:W-:Y:S01]  /*1170*/  @!P6 IMAD.IADD R27, R27, 0x1, -R6.reuse ;  /* 0x000000011b1be824 */ /* 0x100fe200078e0a06 */
[----:B------:R-:W-:Y:S01]  /*1180*/  ISETP.GT.U32.AND P6, PT, R6, R17, PT ;  /* 0x000000110600720c */ /* 0x000fe20003fc4070 */
[----:B------:R-:W-:Y:S01]  /*1190*/  IMAD.MOV.U32 R8, RZ, RZ, R5 ;  /* 0x000000ffff087224 */ /* 0x000fe200078e0005 */
[----:B------:R-:W-:Y:S01]  /*11a0*/  LOP3.LUT R5, R0, 0x7, RZ, 0xc0, !PT ;  /* 0x0000000700057812 */ /* 0x000fe200078ec0ff */
[----:B------:R-:W-:Y:S01]  /*11b0*/  @!P2 IMAD.IADD R29, R29, 0x1, -R6 ;  /* 0x000000011d1da824 */ /* 0x000fe200078e0a06 */
[C---:B------:R-:W-:Y:S01]  /*11c0*/  ISETP.GT.U32.AND P2, PT, R6.reuse, R19, PT ;  /* 0x000000130600720c */ /* 0x040fe20003f44070 */
[----:B------:R-:W-:Y:S01]  /*11d0*/  @!P3 IMAD.MOV R8, RZ, RZ, -R8 ;  /* 0x000000ffff08b224 */ /* 0x000fe200078e0a08 */
[----:B------:R-:W-:Y:S01]  /*11e0*/  ISETP.GT.U32.AND P3, PT, R6, R21, PT ;  /* 0x000000150600720c */ /* 0x000fe20003f64070 */
[----:B------:R-:W-:-:S02]  /*11f0*/  IMAD.MOV R10, RZ, RZ, -R10 ;  /* 0x000000ffff0a7224 */ /* 0x000fc400078e0a0a */
[----:B------:R-:W-:Y:S02]  /*1200*/  IMAD.MOV R14, RZ, RZ, -R14 ;  /* 0x000000ffff0e7224 */ /* 0x000fe400078e0a0e */
[C---:B------:R-:W-:Y:S02]  /*1210*/  IMAD R31, R6.reuse, R10, R31 ;  /* 0x0000000a061f7224 */ /* 0x040fe400078e021f */
[----:B------:R-:W-:Y:S02]  /*1220*/  IMAD.MOV.U32 R10, RZ, RZ, R9 ;  /* 0x000000ffff0a7224 */ /* 0x000fe400078e0009 */
[C---:B------:R-:W-:Y:S02]  /*1230*/  IMAD R35, R6.reuse, R14, R35 ;  /* 0x0000000e06237224 */ /* 0x040fe400078e0223 */
[----:B------:R-:W-:Y:S01]  /*1240*/  @!P6 IMAD.IADD R17, R17, 0x1, -R6 ;  /* 0x000000011111e824 */ /* 0x000fe200078e0a06 */
[C---:B------:R-:W-:Y:S01]  /*1250*/  ISETP.GT.U32.AND P6, PT, R6.reuse, R27, PT ;  /* 0x0000001b0600720c */ /* 0x040fe20003fc4070 */
[----:B------:R-:W-:Y:S01]  /*1260*/  @!P4 IMAD.MOV R10, RZ, RZ, -R10 ;  /* 0x000000ffff0ac224 */ /* 0x000fe200078e0a0a */
[C---:B------:R-:W-:Y:S01]  /*1270*/  ISETP.GT.U32.AND P4, PT, R6.reuse, R23, PT ;  /* 0x000000170600720c */ /* 0x040fe20003f84070 */
[----:B------:R-:W-:Y:S01]  /*1280*/  @!P0 IMAD.MOV R13, RZ, RZ, -R13 ;  /* 0x000000ffff0d8224 */ /* 0x000fe200078e0a0d */
[C---:B------:R-:W-:Y:S01]  /*1290*/  ISETP.GT.U32.AND P0, PT, R6.reuse, R29, PT ;  /* 0x0000001d0600720c */ /* 0x040fe20003f04070 */
[----:B------:R-:W-:Y:S01]  /*12a0*/  @!P1 IMAD.MOV R17, RZ, RZ, -R17 ;  /* 0x000000ffff119224 */ /* 0x000fe200078e0a11 */
[C---:B------:R-:W-:Y:S01]  /*12b0*/  ISETP.GT.U32.AND P1, PT, R6.reuse, R31, PT ;  /* 0x0000001f0600720c */ /* 0x040fe20003f24070 */
[--C-:B------:R-:W-:Y:S01]  /*12c0*/  @!P2 IMAD.IADD R19, R19, 0x1, -R6.reuse ;  /* 0x000000011313a824 */ /* 0x100fe200078e0a06 */
[C---:B------:R-:W-:Y:S01]  /*12d0*/  ISETP.GT.U32.AND P2, PT, R6.reuse, R33, PT ;  /* 0x000000210600720c */ /* 0x040fe20003f44070 */
[----:B------:R-:W-:Y:S01]  /*12e0*/  @!P3 IMAD.IADD R21, R21, 0x1, -R6 ;  /* 0x000000011515b824 */ /* 0x000fe200078e0a06 */
[----:B------:R-:W-:Y:S01]  /*12f0*/  ISETP.GT.U32.AND P3, PT, R6, R35, PT ;  /* 0x000000230600720c */ /* 0x000fe20003f64070 */
[----:B------:R-:W-:-:S02]  /*1300*/  IMAD.MOV R16, RZ, RZ, -R16 ;  /* 0x000000ffff107224 */ /* 0x000fc400078e0a10 */
[C---:B------:R-:W-:Y:S02]  /*1310*/  IMAD R39, R6.reuse, R12, R39 ;  /* 0x0000000c06277224 */ /* 0x040fe400078e0227 */
[C---:B------:R-:W-:Y:S02]  /*1320*/  IMAD R37, R6.reuse, R16, R37 ;  /* 0x0000001006257224 */ /* 0x040fe400078e0225 */
[----:B------:R-:W-:Y:S01]  /*1330*/  @!P5 IMAD.MOV R11, RZ, RZ, -R11 ;  /* 0x000000ffff0bd224 */ /* 0x000fe200078e0a0b */
[C---:B------:R-:W-:Y:S01]  /*1340*/  ISETP.GT.U32.AND P5, PT, R6.reuse, R25, PT ;  /* 0x000000190600720c */ /* 0x040fe20003fa4070 */
[--C-:B------:R-:W-:Y:S01]  /*1350*/  @!P4 IMAD.IADD R23, R23, 0x1, -R6.reuse ;  /* 0x000000011717c824 */ /* 0x100fe200078e0a06 */
[C---:B------:R-:W-:Y:S01]  /*1360*/  ISETP.GT.U32.AND P4, PT, R6.reuse, R37, PT ;  /* 0x000000250600720c */ /* 0x040fe20003f84070 */
[--C-:B------:R-:W-:Y:S01]  /*1370*/  @!P0 IMAD.IADD R29, R29, 0x1, -R6.reuse ;  /* 0x000000011d1d8824 */ /* 0x100fe200078e0a06 */
[----:B------:R-:W-:Y:S01]  /*1380*/  ISETP.GT.U32.AND P0, PT, R6, R39, PT ;  /* 0x000000270600720c */ /* 0x000fe20003f04070 */
[--C-:B------:R-:W-:Y:S01]  /*1390*/  @!P6 IMAD.IADD R27, R27, 0x1, -R6.reuse ;  /* 0x000000011b1be824 */ /* 0x100fe200078e0a06 */
[----:B------:R-:W-:Y:S01]  /*13a0*/  ISETP.GE.AND P6, PT, R22, RZ, PT ;  /* 0x000000ff1600720c */ /* 0x000fe20003fc6270 */
        /* <DEDUP_REMOVED lines=10> */
[----:B------:R-:W-:Y:S01]  /*1450*/  @!P0 IMAD.IADD R39, R39, 0x1, -R6 ;  /* 0x0000000127278824 */ /* 0x000fe200078e0a06 */
[----:B------:R-:W-:Y:S01]  /*1460*/  ISETP.GT.U32.AND P0, PT, R6, R31, PT ;  /* 0x0000001f0600720c */ /* 0x000fe20003f04070 */
[----:B------:R-:W-:-:S02]  /*1470*/  @!P6 IMAD.MOV R19, RZ, RZ, -R19 ;  /* 0x000000ffff13e224 */ /* 0x000fc400078e0a13 */
[----:B------:R-:W-:Y:S01]  /*1480*/  @!P1 IMAD.MOV R21, RZ, RZ, -R21 ;  /* 0x000000ffff159224 */ /* 0x000fe200078e0a15 */
[C---:B------:R-:W-:Y:S01]  /*1490*/  ISETP.GT.U32.AND P1, PT, R6.reuse, R33, PT ;  /* 0x000000210600720c */ /* 0x040fe20003f24070 */
[----:B------:R-:W-:Y:S01]  /*14a0*/  @!P2 IMAD.MOV R23, RZ, RZ, -R23 ;  /* 0x000000ffff17a224 */ /* 0x000fe200078e0a17 */
[C---:B------:R-:W-:Y:S01]  /*14b0*/  ISETP.GT.U32.AND P2, PT, R6.reuse, R35, PT ;  /* 0x000000230600720c */ /* 0x040fe20003f44070 */
[----:B------:R-:W-:Y:S01]  /*14c0*/  @!P3 IMAD.MOV R25, RZ, RZ, -R25 ;  /* 0x000000ffff19b224 */ /* 0x000fe200078e0a19 */
[----:B------:R-:W-:Y:S01]  /*14d0*/  ISETP.GT.U32.AND P3, PT, R6, R37, PT ;  /* 0x000000250600720c */ /* 0x000fe20003f64070 */
[----:B------:R-:W-:Y:S01]  /*14e0*/  IMAD.SHL.U32 R9, R0, 0x2, RZ ;  /* 0x0000000200097824 */ /* 0x000fe200078e00ff */
[----:B------:R-:W-:Y:S01]  /*14f0*/  ISETP.GT.U32.AND P6, PT, R6, R39, PT ;  /* 0x000000270600720c */ /* 0x000fe20003fc4070 */
[----:B------:R-:W-:Y:S01]  /*1500*/  @!P4 IMAD.MOV R27, RZ, RZ, -R27 ;  /* 0x000000ffff1bc224 */ /* 0x000fe200078e0a1b */
[----:B------:R-:W-:Y:S01]  /*1510*/  ISETP.GE.AND P4, PT, R32, RZ, PT ;  /* 0x000000ff2000720c */ /* 0x000fe20003f86270 */
[--C-:B------:R-:W-:Y:S01]  /*1520*/  @!P0 IMAD.IADD R31, R31, 0x1, -R6.reuse ;  /* 0x000000011f1f8824 */ /* 0x100fe200078e0a06 */
[----:B------:R-:W-:Y:S01]  /*1530*/  ISETP.GE.AND P0, PT, R18, RZ, PT ;  /* 0x000000ff1200720c */ /* 0x000fe20003f06270 */
[----:B------:R-:W-:Y:S01]  /*1540*/  IMAD R5, R5, 0x90, RZ ;  /* 0x0000009005057824 */ /* 0x000fe200078e02ff */
[----:B------:R-:W-:Y:S01]  /*1550*/  LOP3.LUT R9, R9, 0x10, RZ, 0xc0, !PT ;  /* 0x0000001009097812 */ /* 0x000fe200078ec0ff */
[--C-:B------:R-:W-:Y:S01]  /*1560*/  @!P1 IMAD.IADD R33, R33, 0x1, -R6.reuse ;  /* 0x0000000121219824 */ /* 0x100fe200078e0a06 */
[----:B------:R-:W-:Y:S01]  /*1570*/  ISETP.GE.AND P1, PT, R34, RZ, PT ;  /* 0x000000ff2200720c */ /* 0x000fe20003f26270 */
[--C-:B------:R-:W-:Y:S01]  /*1580*/  @!P2 IMAD.IADD R35, R35, 0x1, -R6.reuse ;  /* 0x000000012323a824 */ /* 0x100fe200078e0a06 */
[----:B------:R-:W-:Y:S01]  /*1590*/  ISETP.GE.AND P2, PT, R36, RZ, PT ;  /* 0x000000ff2400720c */ /* 0x000fe20003f46270 */
[--C-:B------:R-:W-:Y:S01]  /*15a0*/  @!P3 IMAD.IADD R37, R37, 0x1, -R6.reuse ;  /* 0x000000012525b824 */ /* 0x100fe200078e0a06 */
[----:B------:R-:W-:Y:S01]  /*15b0*/  ISETP.GE.AND P3, PT, R38, RZ, PT ;  /* 0x000000ff2600720c */ /* 0x000fe20003f66270 */
[----:B------:R-:W-:Y:S01]  /*15c0*/  @!P6 IMAD.IADD R39, R39, 0x1, -R6 ;  /* 0x000000012727e824 */ /* 0x000fe200078e0a06 */
[----:B------:R-:W-:Y:S01]  /*15d0*/  LOP3.LUT R12, R9, 0x20, R0, 0xf8, !PT ;  /* 0x00000020090c7812 */ /* 0x000fe200078ef800 */
[----:B------:R-:W1:Y:S01]  /*15e0*/  LDC R6, c[0x0][0x240] ;  /* 0x00009000ff067b82 */ /* 0x000e620000000800 */
[----:B------:R-:W-:Y:S01]  /*15f0*/  @!P4 IMAD.MOV R29, RZ, RZ, -R29 ;  /* 0x000000ffff1dc224 */ /* 0x000fe200078e0a1d */
[----:B------:R-:W-:Y:S01]  /*1600*/  ISETP.NE.AND P6, PT, R15, RZ, PT ;  /* 0x000000ff0f00720c */ /* 0x000fe20003fc5270 */
[----:B------:R-:W-:Y:S01]  /*1610*/  @!P0 IMAD.MOV R31, RZ, RZ, -R31 ;  /* 0x000000ffff1f8224 */ /* 0x000fe200078e0a1f */
[----:B------:R-:W-:Y:S01]  /*1620*/  LOP3.LUT R9, RZ, R15, RZ, 0x33, !PT ;  /* 0x0000000fff097212 */ /* 0x000fe200078e33ff */
[----:B------:R-:W-:Y:S01]  /*1630*/  @!P5 IMAD.MOV R39, RZ, RZ, -R39 ;  /* 0x000000ffff27d224 */ /* 0x000fe200078e0a27 */
[----:B------:R-:W-:Y:S01]  /*1640*/  LOP3.LUT R12, R5, R12, RZ, 0x3c, !PT ;  /* 0x0000000c050c7212 */ /* 0x000fe200078e3cff */
[----:B------:R-:W-:Y:S01]  /*1650*/  @!P1 IMAD.MOV R33, RZ, RZ, -R33 ;  /* 0x000000ffff219224 */ /* 0x000fe200078e0a21 */
[C---:B------:R-:W-:Y:S01]  /*1660*/  SEL R8, R9.reuse, R8, !P6 ;  /* 0x0000000809087207 */ /* 0x040fe20007000000 */
[----:B------:R-:W-:Y:S01]  /*1670*/  @!P2 IMAD.MOV R35, RZ, RZ, -R35 ;  /* 0x000000ffff23a224 */ /* 0x000fe200078e0a23 */
[C---:B------:R-:W-:Y:S01]  /*1680*/  SEL R10, R9.reuse, R10, !P6 ;  /* 0x0000000a090a7207 */ /* 0x040fe20007000000 */
[----:B------:R-:W-:Y:S01]  /*1690*/  @!P3 IMAD.MOV R37, RZ, RZ, -R37 ;  /* 0x000000ffff25b224 */ /* 0x000fe200078e0a25 */
[C---:B------:R-:W-:Y:S01]  /*16a0*/  SEL R11, R9.reuse, R11, !P6 ;  /* 0x0000000b090b7207 */ /* 0x040fe20007000000 */
[----:B------:R-:W-:Y:S01]  /*16b0*/  IMAD.SHL.U32 R5, R0, 0x40, RZ ;  /* 0x0000004000057824 */ /* 0x000fe200078e00ff */
[----:B------:R-:W-:Y:S01]  /*16c0*/  SEL R13, R9, R13, !P6 ;  /* 0x0000000d090d7207 */ /* 0x000fe20007000000 */
[----:B------:R-:W-:Y:S01]  /*16d0*/  IMAD R7, R7, UR6, RZ ;  /* 0x0000000607077c24 */ /* 0x000fe2000f8e02ff */
[C---:B------:R-:W-:Y:S01]  /*16e0*/  SEL R17, R9.reuse, R17, !P6 ;  /* 0x0000001109117207 */ /* 0x040fe20007000000 */
[----:B------:R-:W-:Y:S01]  /*16f0*/  USHF.R.S32.HI UR6, URZ, 0x1f, UR4 ;  /* 0x0000001f3f067899 */ /* 0x000fe20008011404 */
[----:B------:R-:W-:-:S02]  /*1700*/  SEL R19, R9, R19, !P6 ;  /* 0x0000001309137207 */ /* 0x000fc40007000000 */
[C---:B------:R-:W-:Y:S01]  /*1710*/  SEL R21, R9.reuse, R21, !P6 ;  /* 0x0000001509157207 */ /* 0x040fe20007000000 */
[----:B------:R-:W-:Y:S01]  /*1720*/  ULEA.HI UR6, UR6, UR4, URZ, 0x5 ;  /* 0x0000000406067291 */ /* 0x000fe2000f8f283f */
[C---:B------:R-:W-:Y:S01]  /*1730*/  SEL R23, R9.reuse, R23, !P6 ;  /* 0x0000001709177207 */ /* 0x040fe20007000000 */
[----:B------:R-:W-:Y:S01]  /*1740*/  USHF.L.U32 UR4, UR7, 0x1, URZ ;  /* 0x0000000107047899 */ /* 0x000fe2000800063f */
[C---:B------:R-:W-:Y:S01]  /*1750*/  SEL R25, R9.reuse, R25, !P6 ;  /* 0x0000001909197207 */ /* 0x040fe20007000000 */
[-C--:B-1----:R-:W-:Y:S01]  /*1760*/  IMAD R8, R8, R6.reuse, RZ ;  /* 0x0000000608087224 */ /* 0x082fe200078e02ff */
[C---:B------:R-:W-:Y:S01]  /*1770*/  SEL R27, R9.reuse, R27, !P6 ;  /* 0x0000001b091b7207 */ /* 0x040fe20007000000 */
[-C--:B------:R-:W-:Y:S01]  /*1780*/  IMAD R10, R10, R6.reuse, RZ ;  /* 0x000000060a0a7224 */ /* 0x080fe200078e02ff */
[----:B------:R-:W-:Y:S01]  /*1790*/  SEL R29, R9, R29, !P6 ;  /* 0x0000001d091d7207 */ /* 0x000fe20007000000 */
        /* <DEDUP_REMOVED lines=10> */
[----:B------:R-:W-:Y:S01]  /*1840*/  IMAD R23, R23, R6, RZ ;  /* 0x0000000617177224 */ /* 0x000fe200078e02ff */
[----:B0-----:R-:W-:Y:S01]  /*1850*/  LEA R26, P2, R8, R104, 0x1 ;  /* 0x00000068081a7211 */ /* 0x001fe200078408ff */
[----:B------:R-:W-:Y:S01]  /*1860*/  IMAD R85, R25, R6, RZ ;  /* 0x0000000619557224 */ /* 0x000fe200078e02ff */
[----:B------:R-:W-:Y:S01]  /*1870*/  LEA R24, P3, R10, R104, 0x1 ;  /* 0x000000680a187211 */ /* 0x000fe200078608ff */
[----:B------:R-:W-:Y:S01]  /*1880*/  IMAD R111, R27, R6, RZ ;  /* 0x000000061b6f7224 */ /* 0x000fe200078e02ff */
[----:B------:R-:W-:Y:S01]  /*1890*/  LEA R100, P4, R11, R104, 0x1 ;  /* 0x000000680b647211 */ /* 0x000fe200078808ff */
[----:B------:R-:W-:Y:S01]  /*18a0*/  IMAD R29, R29, R6, RZ ;  /* 0x000000061d1d7224 */ /* 0x000fe200078e02ff */
[----:B------:R-:W-:Y:S01]  /*18b0*/  LEA R98, P5, R13, R104, 0x1 ;  /* 0x000000680d627211 */ /* 0x000fe200078a08ff */
[-C--:B------:R-:W-:Y:S01]  /*18c0*/  IMAD R31, R31, R6.reuse, RZ ;  /* 0x000000061f1f7224 */ /* 0x080fe200078e02ff */
[-C--:B------:R-:W-:Y:S01]  /*18d0*/  LEA.HI.X.SX32 R25, R8, R105.reuse, 0x1, P2 ;  /* 0x0000006908197211 */ /* 0x080fe200010f0eff */
[-C--:B------:R-:W-:Y:S01]  /*18e0*/  IMAD R33, R33, R6.reuse, RZ ;  /* 0x0000000621217224 */ /* 0x080fe200078e02ff */
[-C--:B------:R-:W-:Y:S01]  /*18f0*/  LEA.HI.X.SX32 R27, R10, R105.reuse, 0x1, P3 ;  /* 0x000000690a1b7211 */ /* 0x080fe200018f0eff */
[-C--:B------:R-:W-:Y:S01]  /*1900*/  IMAD R35, R35, R6.reuse, RZ ;  /* 0x0000000623237224 */ /* 0x080fe200078e02ff */
[----:B------:R-:W-:Y:S01]  /*1910*/  LEA.HI.X.SX32 R101, R11, R105, 0x1, P4 ;  /* 0x000000690b657211 */ /* 0x000fe200020f0eff */
[----:B------:R-:W-:Y:S01]  /*1920*/  IMAD R37, R37, R6, RZ ;  /* 0x0000000625257224 */ /* 0x000fe200078e02ff */
[----:B------:R-:W-:Y:S01]  /*1930*/  LEA R96, P6, R17, R104, 0x1 ;  /* 0x0000006811607211 */ /* 0x000fe200078c08ff */
[----:B------:R-:W-:Y:S01]  /*1940*/  IMAD R9, R9, R6, RZ ;  /* 0x0000000609097224 */ /* 0x000fe200078e02ff */
[-C--:B------:R-:W-:Y:S01]  /*1950*/  LEA R94, P1, R19, R104.reuse, 0x1 ;  /* 0x00000068135e7211 */ /* 0x080fe200078208ff */
[----:B------:R-:W0:Y:S01]  /*1960*/  LDC R6, c[0x0][0x23c] ;  /* 0x00008f00ff067b82 */ /* 0x000e220000000800 */
[-C--:B------:R-:W-:Y:S01]  /*1970*/  LEA R88, P2, R21, R104.reuse, 0x1 ;  /* 0x0000006815587211 */ /* 0x080fe200078408ff */
[----:B------:R-:W-:Y:S01]  /*1980*/  USHF.R.S32.HI UR6, URZ, 0x5, UR6 ;  /* 0x000000053f067899 */ /* 0x000fe20008011406 */
[----:B------:R-:W-:-:S02]  /*1990*/  LEA R86, P3, R23, R104, 0x1 ;  /* 0x0000006817567211 */ /* 0x000fc400078608ff */
[-C--:B------:R-:W-:Y:S02]  /*19a0*/  LEA R84, P4, R85, R104.reuse, 0x1 ;  /* 0x0000006855547211 */ /* 0x080fe400078808ff */
[-C--:B------:R-:W-:Y:S02]  /*19b0*/  LEA.HI.X.SX32 R99, R13, R105.reuse, 0x1, P5 ;  /* 0x000000690d637211 */ /* 0x080fe400028f0eff */
[----:B------:R-:W-:Y:S02]  /*19c0*/  LEA R116, P5, R111, R104, 0x1 ;  /* 0x000000686f747211 */ /* 0x000fe400078a08ff */
[-C--:B------:R-:W-:Y:S02]  /*19d0*/  LEA.HI.X.SX32 R97, R17, R105.reuse, 0x1, P6 ;  /* 0x0000006911617211 */ /* 0x080fe400030f0eff */
[----:B------:R-:W-:Y:S02]  /*19e0*/  CS2R R16, SRZ ;  /* 0x0000000000107805 */ /* 0x000fe4000001ff00 */
[----:B------:R-:W-:-:S02]  /*19f0*/  LEA.HI.X.SX32 R95, R19, R105, 0x1, P1 ;  /* 0x00000069135f7211 */ /* 0x000fc400008f0eff */
[----:B------:R-:W-:Y:S02]  /*1a00*/  CS2R R18, SRZ ;  /* 0x0000000000127805 */ /* 0x000fe4000001ff00 */
[-C--:B------:R-:W-:Y:S02]  /*1a10*/  LEA.HI.X.SX32 R89, R21, R105.reuse, 0x1, P2 ;  /* 0x0000006915597211 */ /* 0x080fe400010f0eff */
[-C--:B------:R-:W-:Y:S02]  /*1a20*/  LEA.HI.X.SX32 R87, R23, R105.reuse, 0x1, P3 ;  /* 0x0000006917577211 */ /* 0x080fe400018f0eff */
[----:B------:R-:W-:Y:S02]  /*1a30*/  LEA.HI.X.SX32 R85, R85, R105, 0x1, P4 ;  /* 0x0000006955557211 */ /* 0x000fe400020f0eff */
[-C--:B------:R-:W-:Y:S02]  /*1a40*/  LEA R78, P6, R29, R104.reuse, 0x1 ;  /* 0x000000681d4e7211 */ /* 0x080fe400078c08ff */
[----:B------:R-:W-:Y:S01]  /*1a50*/  LEA R76, P1, R31, R104, 0x1 ;  /* 0x000000681f4c7211 */ /* 0x000fe200078208ff */
[----:B0-----:R-:W-:Y:S01]  /*1a60*/  IMAD R91, R91, R6, RZ ;  /* 0x000000065b5b7224 */ /* 0x001fe200078e02ff */
[-C--:B------:R-:W-:Y:S01]  /*1a70*/  LEA R110, P2, R33, R104.reuse, 0x1 ;  /* 0x00000068216e7211 */ /* 0x080fe200078408ff */
[----:B------:R-:W-:Y:S01]  /*1a80*/  IMAD.SHL.U32 R93, R6, 0x20, RZ ;  /* 0x00000020065d7824 */ /* 0x000fe200078e00ff */
[----:B------:R-:W-:-:S02]  /*1a90*/  LEA R108, P3, R35, R104, 0x1 ;  /* 0x00000068236c7211 */ /* 0x000fc400078608ff */
[-C--:B------:R-:W-:Y:S02]  /*1aa0*/  LEA R118, P4, R37, R104.reuse, 0x1 ;  /* 0x0000006825767211 */ /* 0x080fe400078808ff */
[-C--:B------:R-:W-:Y:S02]  /*1ab0*/  LEA.HI.X.SX32 R111, R111, R105.reuse, 0x1, P5 ;  /* 0x000000696f6f7211 */ /* 0x080fe400028f0eff */
[----:B------:R-:W-:Y:S02]  /*1ac0*/  LOP3.LUT R5, R12, 0x400, R5, 0xf8, !PT ;  /* 0x000004000c057812 */ /* 0x000fe400078ef805 */
[----:B------:R-:W-:Y:S02]  /*1ad0*/  LEA R106, P5, R9, R104, 0x1 ;  /* 0x00000068096a7211 */ /* 0x000fe400078a08ff */
[----:B------:R-:W-:Y:S01]  /*1ae0*/  LEA R102, P0, R7, UR10, 0x1 ;  /* 0x0000000a07667c11 */ /* 0x000fe2000f8008ff */
[----:B------:R-:W-:Y:S01]  /*1af0*/  UIMAD UR10, UR7, 0x1f, URZ ;  /* 0x0000001f070a78a4 */ /* 0x000fe2000f8e023f */
[----:B------:R-:W-:-:S02]  /*1b00*/  LEA.HI.X.SX32 R79, R29, R105, 0x1, P6 ;  /* 0x000000691d4f7211 */ /* 0x000fc400030f0eff */
[-C--:B------:R-:W-:Y:S02]  /*1b10*/  LEA.HI.X.SX32 R77, R31, R105.reuse, 0x1, P1 ;  /* 0x000000691f4d7211 */ /* 0x080fe400008f0eff */
[-C--:B------:R-:W-:Y:S02]  /*1b20*/  LEA.HI.X.SX32 R107, R33, R105.reuse, 0x1, P2 ;  /* 0x00000069216b7211 */ /* 0x080fe400010f0eff */
[-C--:B------:R-:W-:Y:S02]  /*1b30*/  LEA.HI.X.SX32 R109, R35, R105.reuse, 0x1, P3 ;  /* 0x00000069236d7211 */ /* 0x080fe400018f0eff */
[-C--:B------:R-:W-:Y:S02]  /*1b40*/  LEA.HI.X.SX32 R113, R37, R105.reuse, 0x1, P4 ;  /* 0x0000006925717211 */ /* 0x080fe400020f0eff */
[----:B------:R-:W-:Y:S02]  /*1b50*/  LEA.HI.X.SX32 R105, R9, R105, 0x1, P5 ;  /* 0x0000006909697211 */ /* 0x000fe400028f0eff */
[----:B------:R-:W-:-:S02]  /*1b60*/  LOP3.LUT R90, R5, 0x40, RZ, 0x3c, !PT ;  /* 0x00000040055a7812 */ /* 0x000fc400078e3cff */
[----:B------:R-:W-:Y:S01]  /*1b70*/  LEA.HI.X.SX32 R103, R7, UR11, 0x1, P0 ;  /* 0x0000000b07677c11 */ /* 0x000fe200080f0eff */
[----:B------:R-:W-:-:S12]  /*1b80*/  UIMAD UR11, UR7, 0x1e, URZ ;  /* 0x0000001e070b78a4 */ /* 0x000fd8000f8e023f */
.L_x_1:
[C---:B------:R-:W-:Y:S01]  /*1b90*/  ISETP.GT.AND P0, PT, R92.reuse, RZ, PT ;  /* 0x000000ff5c00720c */ /* 0x040fe20003f04270 */
[----:B------:R-:W-:Y:S01]  /*1ba0*/  IMAD.U32 R9, RZ, RZ, UR33 ;  /* 0x00000021ff097e24 */ /* 0x000fe2000f8e00ff */
[----:B------:R-:W-:Y:S01]  /*1bb0*/  PRMT R117, RZ, 0x7610, R117 ;  /* 0x00007610ff757816 */ /* 0x000fe20000000075 */
[----:B------:R-:W0:Y:S01]  /*1bc0*/  LDC R13, c[0x0][0x238] ;  /* 0x00008e00ff0d7b82 */ /* 0x000e220000000800 */
[----:B------:R-:W-:-:S09]  /*1bd0*/  ISETP.GT.AND P1, PT, R92, 0x8, PT ;  /* 0x000000085c00780c */ /* 0x000fd20003f24270 */
[----:B------:R-:W2:Y:S01]  /*1be0*/  @P0 LDG.E.U16 R117, desc[UR8][R102.64] ;  /* 0x0000000866750981 */ /* 0x000ea2000c1e1500 */
[----:B------:R-:W-:Y:S01]  /*1bf0*/  PRMT R114, RZ, 0x7610, R114 ;  /* 0x00007610ff727816 */ /* 0x000fe20000000072 */
[----:B------:R-:W-:Y:S01]  /*1c00*/  IMAD.WIDE R8, R9, 0x2, R102 ;  /* 0x0000000209087825 */ /* 0x000fe200078e0266 */
[----:B------:R-:W-:Y:S02]  /*1c10*/  PRMT R20, RZ, 0x7610, R20 ;  /* 0x00007610ff147816 */ /* 0x000fe40000000014 */
[C---:B------:R-:W-:Y:S01]  /*1c20*/  ISETP.GT.AND P0, PT, R92.reuse, 0x10, PT ;  /* 0x000000105c00780c */ /* 0x040fe20003f04270 */
[----:B------:R-:W-:Y:S01]  /*1c30*/  IMAD.U32 R7, RZ, RZ, UR25 ;  /* 0x00000019ff077e24 */ /* 0x000fe2000f8e00ff */
[----:B------:R0:W3:Y:S01]  /*1c40*/  @P1 LDG.E.U16 R114, desc[UR8][R8.64] ;  /* 0x0000000808721981 */ /* 0x0000e2000c1e1500 */
[----:B------:R-:W-:Y:S01]  /*1c50*/  ISETP.GT.AND P1, PT, R92, 0x18, PT ;  /* 0x000000185c00780c */ /* 0x000fe20003f24270 */
[----:B------:R-:W-:Y:S01]  /*1c60*/  IMAD.U32 R11, RZ, RZ, UR17 ;  /* 0x00000011ff0b7e24 */ /* 0x000fe2000f8e00ff */
[----:B------:R-:W-:Y:S01]  /*1c70*/  PRMT R112, RZ, 0x7610, R112 ;  /* 0x00007610ff707816 */ /* 0x000fe20000000070 */
[----:B------:R-:W-:-:S04]  /*1c80*/  IMAD.WIDE R6, R7, 0x2, R102 ;  /* 0x0000000207067825 */ /* 0x000fc800078e0266 */
[----:B------:R-:W-:Y:S01]  /*1c90*/  IMAD.WIDE R10, R11, 0x2, R102 ;  /* 0x000000020b0a7825 */ /* 0x000fe200078e0266 */
[----:B------:R-:W-:Y:S02]  /*1ca0*/  PRMT R22, RZ, 0x7610, R22 ;  /* 0x00007610ff167816 */ /* 0x000fe40000000016 */
[----:B------:R1:W4:Y:S01]  /*1cb0*/  @P0 LDG.E.U16 R112, desc[UR8][R6.64] ;  /* 0x0000000806700981 */ /* 0x000322000c1e1500 */
[----:B0-----:R-:W-:Y:S01]  /*1cc0*/  IMAD.WIDE R8, R13, 0x2, R102 ;  /* 0x000000020d087825 */ /* 0x001fe200078e0266 */
[C---:B------:R-:W-:Y:S02]  /*1cd0*/  ISETP.GT.AND P0, PT, R92.reuse, 0x1, PT ;  /* 0x000000015c00780c */ /* 0x040fe40003f04270 */
[----:B------:R0:W5:Y:S01]  /*1ce0*/  @P1 LDG.E.U16 R20, desc[UR8][R10.64] ;  /* 0x000000080a141981 */ /* 0x000162000c1e1500 */
[----:B------:R-:W-:Y:S01]  /*1cf0*/  ISETP.GT.AND P1, PT, R92, 0x9, PT ;  /* 0x000000095c00780c */ /* 0x000fe20003f24270 */
[----:B------:R-:W-:Y:S01]  /*1d00*/  IMAD.U32 R13, RZ, RZ, UR32 ;  /* 0x00000020ff0d7e24 */ /* 0x000fe2000f8e00ff */
[----:B------:R-:W-:-:S03]  /*1d10*/  PRMT R21, RZ, 0x7610, R21 ;  /* 0x00007610ff157816 */ /* 0x000fc60000000015 */
[----:B-1----:R-:W-:Y:S01]  /*1d20*/  IMAD.WIDE R6, R13, 0x2, R102 ;  /* 0x000000020d067825 */ /* 0x002fe200078e0266 */
[C---:B------:R-:W-:Y:S02]  /*1d30*/  ISETP.GT.AND P2, PT, R92.reuse, 0x4, PT ;  /* 0x000000045c00780c */ /* 0x040fe40003f44270 */
[C---:B------:R-:W-:Y:S01]  /*1d40*/  ISETP.GT.AND P3, PT, R92.reuse, 0x5, PT ;  /* 0x000000055c00780c */ /* 0x040fe20003f64270 */
[----:B------:R-:W-:Y:S01]  /*1d50*/  IMAD.U32 R15, RZ, RZ, UR38 ;  /* 0x00000026ff0f7e24 */ /* 0x000fe2000f8e00ff */
[----:B------:R1:W5:Y:S04]  /*1d60*/  @P0 LDG.E.U16 R21, desc[UR8][R8.64] ;  /* 0x0000000808150981 */ /* 0x000368000c1e1500 */
[----:B------:R1:W5:Y:S01]  /*1d70*/  @P1 LDG.E.U16 R22, desc[UR8][R6.64] ;  /* 0x0000000806161981 */ /* 0x000362000c1e1500 */
[----:B------:R-:W-:Y:S01]  /*1d80*/  ISETP.GT.AND P1, PT, R92, 0x3, PT ;  /* 0x000000035c00780c */ /* 0x000fe20003f24270 */
[----:B0-----:R-:W-:Y:S01]  /*1d90*/  IMAD.U32 R11, RZ, RZ, UR37 ;  /* 0x00000025ff0b7e24 */ /* 0x001fe2000f8e00ff */
[----:B------:R-:W-:Y:S01]  /*1da0*/  PRMT R28, RZ, 0x7610, R28 ;  /* 0x00007610ff1c7816 */ /* 0x000fe2000000001c */
[----:B------:R-:W-:Y:S01]  /*1db0*/  IMAD.U32 R13, RZ, RZ, UR36 ;  /* 0x00000024ff0d7e24 */ /* 0x000fe2000f8e00ff */
[----:B------:R-:W-:Y:S01]  /*1dc0*/  PRMT R29, RZ, 0x7610, R29 ;  /* 0x00007610ff1d7816 */ /* 0x000fe2000000001d */
[----:B-1----:R-:W-:Y:S01]  /*1dd0*/  IMAD.WIDE R8, R15, 0x2, R102 ;  /* 0x000000020f087825 */ /* 0x002fe200078e0266 */
[----:B------:R-:W-:-:S02]  /*1de0*/  PRMT R30, RZ, 0x7610, R30 ;  /* 0x00007610ff1e7816 */ /* 0x000fc4000000001e */
[----:B------:R-:W-:Y:S01]  /*1df0*/  ISETP.GT.AND P0, PT, R92, 0x2, PT ;  /* 0x000000025c00780c */ /* 0x000fe20003f04270 */
[----:B------:R-:W-:Y:S01]  /*1e00*/  IMAD.WIDE R10, R11, 0x2, R102 ;  /* 0x000000020b0a7825 */ /* 0x000fe200078e0266 */
[----:B------:R-:W-:-:S03]  /*1e10*/  PRMT R23, RZ, 0x7610, R23 ;  /* 0x00007610ff177816 */ /* 0x000fc60000000017 */
[--C-:B------:R-:W-:Y:S01]  /*1e20*/  IMAD.WIDE R12, R13, 0x2, R102.reuse ;  /* 0x000000020d0c7825 */ /* 0x100fe200078e0266 */
[----:B------:R-:W5:Y:S01]  /*1e30*/  @P1 LDG.E.U16 R28, desc[UR8][R8.64] ;  /* 0x00000008081c1981 */ /* 0x000f62000c1e1500 */
[C---:B------:R-:W-:Y:S02]  /*1e40*/  ISETP.GT.AND P1, PT, R92.reuse, 0x7, PT ;  /* 0x000000075c00780c */ /* 0x040fe40003f24270 */
[----:B------:R-:W-:Y:S01]  /*1e50*/  IMAD.U32 R31, RZ, RZ, UR4 ;  /* 0x00000004ff1f7e24 */ /* 0x000fe2000f8e00ff */
[----:B------:R0:W5:Y:S01]  /*1e60*/  @P2 LDG.E.U16 R29, desc[UR8][R10.64] ;  /* 0x000000080a1d2981 */ /* 0x000162000c1e1500 */
[C---:B------:R-:W-:Y:S02]  /*1e70*/  ISETP.GT.AND P2, PT, R92.reuse, 0xa, PT ;  /* 0x0000000a5c00780c */ /* 0x040fe40003f44270 */
[----:B------:R-:W-:Y:S01]  /*1e80*/  IMAD.WIDE R6, R31, 0x2, R102 ;  /* 0x000000021f067825 */ /* 0x000fe200078e0266 */
[----:B------:R1:W5:Y:S01]  /*1e90*/  @P3 LDG.E.U16 R30, desc[UR8][R12.64] ;  /* 0x000000080c1e3981 */ /* 0x000362000c1e1500 */
[----:B------:R-:W-:-:S02]  /*1ea0*/  ISETP.GT.AND P3, PT, R92, 0xb, PT ;  /* 0x0000000b5c00780c */ /* 0x000fc40003f64270 */
[----:B------:R-:W-:Y:S01]  /*1eb0*/  IMAD.U32 R37, RZ, RZ, UR34 ;  /* 0x00000022ff257e24 */ /* 0x000fe2000f8e00ff */
[----:B------:R1:W5:Y:S01]  /*1ec0*/  @P0 LDG.E.U16 R23, desc[UR8][R6.64] ;  /* 0x0000000806170981 */ /* 0x000362000c1e1500 */
[----:B0-----:R-:W-:Y:S01]  /*1ed0*/  IMAD.U32 R11, RZ, RZ, UR31 ;  /* 0x0000001fff0b7e24 */ /* 0x001fe2000f8e00ff */
[----:B------:R-:W-:Y:S01]  /*1ee0*/  PRMT R32, RZ, 0x7610, R32 ;  /* 0x00007610ff207816 */ /* 0x000fe20000000020 */
[----:B-1----:R-:W-:Y:S01]  /*1ef0*/  IMAD.U32 R13, RZ, RZ, UR30 ;  /* 0x0000001eff0d7e24 */ /* 0x002fe2000f8e00ff */
[----:B------:R-:W-:Y:S01]  /*1f00*/  PRMT R33, RZ, 0x7610, R33 ;  /* 0x00007610ff217816 */ /* 0x000fe20000000021 */
[----:B------:R-:W-:Y:S01]  /*1f10*/  IMAD.WIDE R8, R37, 0x2, R102 ;  /* 0x0000000225087825 */ /* 0x000fe200078e0266 */
[----:B------:R-:W-:Y:S02]  /*1f20*/  PRMT R34, RZ, 0x7610, R34 ;  /* 0x00007610ff227816 */ /* 0x000fe40000000022 */
[C---:B------:R-:W-:Y:S01]  /*1f30*/  ISETP.GT.AND P0, PT, R92.reuse, 0x6, PT ;  /* 0x000000065c00780c */ /* 0x040fe20003f04270 */
[--C-:B------:R-:W-:Y:S01]  /*1f40*/  IMAD.WIDE R10, R11, 0x2, R102.reuse ;  /* 0x000000020b0a7825 */ /* 0x100fe200078e0266 */
[----:B------:R0:W5:Y:S03]  /*1f50*/  @P1 LDG.E.U16 R32, desc[UR8][R8.64] ;  /* 0x0000000808201981 */ /* 0x000166000c1e1500 */
[----:B------:R-:W-:Y:S01]  /*1f60*/  IMAD.WIDE R12, R13, 0x2, R102 ;  /* 0x000000020d0c7825 */ /* 0x000fe200078e0266 */
[----:B------:R1:W5:Y:S01]  /*1f70*/  @P2 LDG.E.U16 R33, desc[UR8][R10.64] ;  /* 0x000000080a212981 */ /* 0x000362000c1e1500 */
[----:B------:R-:W-:-:S02]  /*1f80*/  ISETP.GT.AND P1, PT, R92, 0xe, PT ;  /* 0x0000000e5c00780c */ /* 0x000fc40003f24270 */
[----:B------:R-:W-:Y:S01]  /*1f90*/  IMAD.U32 R39, RZ, RZ, UR35 ;  /* 0x00000023ff277e24 */ /* 0x000fe2000f8e00ff */
[----:B------:R1:W5:Y:S01]  /*1fa0*/  @P3 LDG.E.U16 R34, desc[UR8][R12.64] ;  /* 0x000000080c223981 */ /* 0x000362000c1e1500 */
[C---:B------:R-:W-:Y:S02]  /*1fb0*/  ISETP.GT.AND P2, PT, R92.reuse, 0xf, PT ;  /* 0x0000000f5c00780c */ /* 0x040fe40003f44270 */
[C---:B------:R-:W-:Y:S01]  /*1fc0*/  ISETP.GT.AND P3, PT, R92.reuse, 0x11, PT ;  /* 0x000000115c00780c */ /* 0x040fe20003f64270 */
[----:B------:R-:W-:Y:S01]  /*1fd0*/  IMAD.WIDE R6, R39, 0x2, R102 ;  /* 0x0000000227067825 */ /* 0x000fe200078e0266 */
[----:B------:R-:W-:Y:S02]  /*1fe0*/  PRMT R31, RZ, 0x7610, R31 ;  /* 0x00007610ff1f7816 */ /* 0x000fe4000000001f */
[----:B------:R-:W-:Y:S01]  /*1ff0*/  ISETP.GT.AND P4, PT, R92, 0xc, PT ;  /* 0x0000000c5c00780c */ /* 0x000fe20003f84270 */
[----:B0-----:R-:W-:Y:S02]  /*2000*/  IMAD.U32 R9, RZ, RZ, UR27 ;  /* 0x0000001bff097e24 */ /* 0x001fe4000f8e00ff */
[----:B-1----:R-:W-:Y:S01]  /*2010*/  IMAD.U32 R11, RZ, RZ, UR26 ;  /* 0x0000001aff0b7e24 */ /* 0x002fe2000f8e00ff */
[----:B------:R0:W5:Y:S01]  /*2020*/  @P0 LDG.E.U16 R31, desc[UR8][R6.64] ;  /* 0x00000008061f0981 */ /* 0x000162000c1e1500 */
[----:B------:R-:W-:Y:S01]  /*2030*/  IMAD.U32 R13, RZ, RZ, UR24 ;  /* 0x00000018ff0d7e24 */ /* 0x000fe2000f8e00ff */
[----:B------:R-:W-:Y:S01]  /*2040*/  PRMT R37, RZ, 0x7610, R37 ;  /* 0x00007610ff257816 */ /* 0x000fe20000000025 */
[----:B------:R-:W-:Y:S01]  /*2050*/  IMAD.U32 R15, RZ, RZ, UR29 ;  /* 0x0000001dff0f7e24 */ /* 0x000fe2000f8e00ff */
[----:B------:R-:W-:Y:S01]  /*2060*/  PRMT R38, RZ, 0x7610, R38 ;  /* 0x00007610ff267816 */ /* 0x000fe20000000026 */
[----:B------:R-:W-:Y:S01]  /*2070*/  IMAD.WIDE R8, R9, 0x2, R102 ;  /* 0x0000000209087825 */ /* 0x000fe200078e0266 */
[----:B------:R-:W-:-:S02]  /*2080*/  PRMT R39, RZ, 0x7610, R39 ;  /* 0x00007610ff277816 */ /* 0x000fc40000000027 */
[C---:B------:R-:W-:Y:S01]  /*2090*/  ISETP.GT.AND P0, PT, R92.reuse, 0xd, PT ;  /* 0x0000000d5c00780c */ /* 0x040fe20003f04270 */
[----:B------:R-:W-:Y:S01]  /*20a0*/  IMAD.WIDE R10, R11, 0x2, R102 ;  /* 0x000000020b0a7825 */ /* 0x000fe200078e0266 */
[----:B------:R-:W-:Y:S01]  /*20b0*/  PRMT R35, RZ, 0x7610, R35 ;  /* 0x00007610ff237816 */ /* 0x000fe20000000023 */
[----:B------:R1:W5:Y:S02]  /*20c0*/  @P1 LDG.E.U16 R37, desc[UR8][R8.64] ;  /* 0x0000000808251981 */ /* 0x000364000c1e1500 */
[--C-:B------:R-:W-:Y:S01]  /*20d0*/  IMAD.WIDE R12, R13, 0x2, R102.reuse ;  /* 0x000000020d0c7825 */ /* 0x100fe200078e0266 */
[C---:B------:R-:W-:Y:S01]  /*20e0*/  ISETP.GT.AND P1, PT, R92.reuse, 0x14, PT ;  /* 0x000000145c00780c */ /* 0x040fe20003f24270 */
[----:B------:R1:W5:Y:S02]  /*20f0*/  @P2 LDG.E.U16 R38, desc[UR8][R10.64] ;  /* 0x000000080a262981 */ /* 0x000364000c1e1500 */
[----:B------:R-:W-:Y:S01]  /*2100*/  IMAD.WIDE R14, R15, 0x2, R102 ;  /* 0x000000020f0e7825 */ /* 0x000fe200078e0266 */
[C---:B------:R-:W-:Y:S01]  /*2110*/  ISETP.GT.AND P2, PT, R92.reuse, 0x15, PT ;  /* 0x000000155c00780c */ /* 0x040fe20003f44270 */
[----:B------:R1:W5:Y:S02]  /*2120*/  @P3 LDG.E.U16 R39, desc[UR8][R12.64] ;  /* 0x000000080c273981 */ /* 0x000364000c1e1500 */
[----:B------:R-:W-:Y:S01]  /*2130*/  IMAD.U32 R41, RZ, RZ, UR28 ;  /* 0x0000001cff297e24 */ /* 0x000fe2000f8e00ff */
[C---:B------:R-:W-:Y:S01]  /*2140*/  ISETP.GT.AND P3, PT, R92.reuse, 0x16, PT ;  /* 0x000000165c00780c */ /* 0x040fe20003f64270 */
[----:B------:R1:W5:Y:S01]  /*2150*/  @P4 LDG.E.U16 R35, desc[UR8][R14.64] ;  /* 0x000000080e234981 */ /* 0x000362000c1e1500 */
[----:B------:R-:W-:Y:S01]  /*2160*/  PRMT R36, RZ, 0x7610, R36 ;  /* 0x00007610ff247816 */ /* 0x000fe20000000024 */
[----:B0-----:R-:W-:Y:S01]  /*2170*/  IMAD.WIDE R6, R41, 0x2, R102 ;  /* 0x0000000229067825 */ /* 0x001fe200078e0266 */
[----:B------:R-:W-:-:S03]  /*2180*/  ISETP.GT.AND P4, PT, R92, 0x12, PT ;  /* 0x000000125c00780c */ /* 0x000fc60003f84270 */
[----:B-1----:R-:W-:Y:S01]  /*2190*/  IMAD.U32 R9, RZ, RZ, UR21 ;  /* 0x00000015ff097e24 */ /* 0x002fe2000f8e00ff */
[----:B------:R0:W5:Y:S01]  /*21a0*/  @P0 LDG.E.U16 R36, desc[UR8][R6.64] ;  /* 0x0000000806240981 */ /* 0x000162000c1e1500 */
[----:B------:R-:W-:Y:S02]  /*21b0*/  IMAD.U32 R11, RZ, RZ, UR20 ;  /* 0x00000014ff0b7e24 */ /* 0x000fe4000f8e00ff */
[----:B------:R-:W-:Y:S01]  /*21c0*/  IMAD.U32 R13, RZ, RZ, UR19 ;  /* 0x00000013ff0d7e24 */ /* 0x000fe2000f8e00ff */
[----:B------:R-:W-:Y:S01]  /*21d0*/  PRMT R42, RZ, 0x7610, R42 ;  /* 0x00007610ff2a7816 */ /* 0x000fe2000000002a */
[----:B------:R-:W-:Y:S01]  /*21e0*/  IMAD.U32 R15, RZ, RZ, UR23 ;  /* 0x00000017ff0f7e24 */ /* 0x000fe2000f8e00ff */
[----:B------:R-:W-:Y:S01]  /*21f0*/  PRMT R43, RZ, 0x7610, R43 ;  /* 0x00007610ff2b7816 */ /* 0x000fe2000000002b */
[----:B------:R-:W-:Y:S01]  /*2200*/  IMAD.WIDE R8, R9, 0x2, R102 ;  /* 0x0000000209087825 */ /* 0x000fe200078e0266 */
[----:B------:R-:W-:Y:S02]  /*2210*/  PRMT R44, RZ, 0x7610, R44 ;  /* 0x00007610ff2c7816 */ /* 0x000fe4000000002c */
[C---:B------:R-:W-:Y:S01]  /*2220*/  ISETP.GT.AND P0, PT, R92.reuse, 0x13, PT ;  /* 0x000000135c00780c */ /* 0x040fe20003f04270 */
[----:B------:R-:W-:Y:S01]  /*2230*/  IMAD.WIDE R10, R11, 0x2, R102 ;  /* 0x000000020b0a7825 */ /* 0x000fe200078e0266 */
[----:B------:R-:W-:Y:S01]  /*2240*/  PRMT R40, RZ, 0x7610, R40 ;  /* 0x00007610ff287816 */ /* 0x000fe20000000028 */
[----:B------:R-:W5:Y:S02]  /*2250*/  @P1 LDG.E.U16 R42, desc[UR8][R8.64] ;  /* 0x00000008082a1981 */ /* 0x000f64000c1e1500 */
        /* <DEDUP_REMOVED lines=12> */
[----:B------:R-:W-:Y:S01]  /*2320*/  IMAD.U32 R83, RZ, RZ, UR15 ;  /* 0x0000000fff537e24 */ /* 0x000fe2000f8e00ff */
[----:B------:R0:W5:Y:S01]  /*2330*/  @P0 LDG.E.U16 R41, desc[UR8][R6.64] ;  /* 0x0000000806290981 */ /* 0x000162000c1e1500 */
[----:B-1----:R-:W-:Y:S02]  /*2340*/  IMAD.U32 R11, RZ, RZ, UR14 ;  /* 0x0000000eff0b7e24 */ /* 0x002fe4000f8e00ff */
        /* <DEDUP_REMOVED lines=12> */
[----:B------:R-:W5:Y:S02]  /*2410*/  @P2 LDG.E.U16 R80, desc[UR8][R10.64] ;  /* 0x000000080a502981 */ /* 0x000f64000c1e1500 */
[----:B------:R-:W-:Y:S01]  /*2420*/  IMAD.WIDE R14, R15, 0x2, R102 ;  /* 0x000000020f0e7825 */ /* 0x000fe200078e0266 */
[C---:B------:R-:W-:Y:S01]  /*2430*/  ISETP.GT.AND P2, PT, R92.reuse, 0x1e, PT ;  /* 0x0000001e5c00780c */ /* 0x040fe20003f44270 */
[----:B------:R-:W5:Y:S02]  /*2440*/  @P3 LDG.E.U16 R81, desc[UR8][R12.64] ;  /* 0x000000080c513981 */ /* 0x000f64000c1e1500 */
[----:B------:R-:W-:Y:S01]  /*2450*/  IMAD.U32 R115, RZ, RZ, UR16 ;  /* 0x00000010ff737e24 */ /* 0x000fe2000f8e00ff */
[----:B------:R-:W-:Y:S01]  /*2460*/  ISETP.GT.AND P3, PT, R92, 0x1f, PT ;  /* 0x0000001f5c00780c */ /* 0x000fe20003f64270 */
[----:B------:R1:W5:Y:S01]  /*2470*/  @P4 LDG.E.U16 R45, desc[UR8][R14.64] ;  /* 0x000000080e2d4981 */ /* 0x000362000c1e1500 */
[----:B------:R-:W-:Y:S01]  /*2480*/  PRMT R46, RZ, 0x7610, R46 ;  /* 0x00007610ff2e7816 */ /* 0x000fe2000000002e */
[----:B0-----:R-:W-:Y:S01]  /*2490*/  IMAD.WIDE R6, R115, 0x2, R102 ;  /* 0x0000000273067825 */ /* 0x001fe200078e0266 */
[----:B------:R-:W-:-:S03]  /*24a0*/  PRMT R82, RZ, 0x7610, R82 ;  /* 0x00007610ff527816 */ /* 0x000fc60000000052 */
[----:B------:R-:W-:Y:S01]  /*24b0*/  IMAD.U32 R119, RZ, RZ, UR12 ;  /* 0x0000000cff777e24 */ /* 0x000fe2000f8e00ff */
[----:B------:R0:W5:Y:S01]  /*24c0*/  @P0 LDG.E.U16 R46, desc[UR8][R6.64] ;  /* 0x00000008062e0981 */ /* 0x000162000c1e1500 */
[----:B------:R-:W-:Y:S02]  /*24d0*/  IMAD.U32 R115, RZ, RZ, UR11 ;  /* 0x0000000bff737e24 */ /* 0x000fe4000f8e00ff */
[----:B-1----:R-:W-:Y:S01]  /*24e0*/  IMAD.U32 R15, RZ, RZ, UR10 ;  /* 0x0000000aff0f7e24 */ /* 0x002fe2000f8e00ff */
[----:B------:R-:W-:Y:S01]  /*24f0*/  PRMT R83, RZ, 0x7610, R83 ;  /* 0x00007610ff537816 */ /* 0x000fe20000000053 */
[----:B------:R-:W-:Y:S01]  /*2500*/  IMAD.WIDE R8, R115, 0x2, R102 ;  /* 0x0000000273087825 */ /* 0x000fe200078e0266 */
[----:B------:R-:W-:-:S03]  /*2510*/  PRMT R104, RZ, 0x7610, R104 ;  /* 0x00007610ff687816 */ /* 0x000fc60000000068 */
[--C-:B------:R-:W-:Y:S01]  /*2520*/  IMAD.WIDE R14, R15, 0x2, R102.reuse ;  /* 0x000000020f0e7825 */ /* 0x100fe200078e0266 */
[----:B------:R1:W5:Y:S03]  /*2530*/  @P2 LDG.E.U16 R83, desc[UR8][R8.64] ;  /* 0x0000000808532981 */ /* 0x000366000c1e1500 */
[----:B0-----:R-:W-:Y:S01]  /*2540*/  IMAD.WIDE R6, R119, 0x2, R102 ;  /* 0x0000000277067825 */ /* 0x001fe200078e0266 */
[----:B------:R-:W5:Y:S04]  /*2550*/  @P3 LDG.E.U16 R104, desc[UR8][R14.64] ;  /* 0x000000080e683981 */ /* 0x000f68000c1e1500 */
[----:B------:R0:W5:Y:S01]  /*2560*/  @P1 LDG.E.U16 R82, desc[UR8][R6.64] ;  /* 0x0000000806521981 */ /* 0x000162000c1e1500 */
[----:B------:R-:W-:-:S04]  /*2570*/  LOP3.LUT R11, R0, 0x1f, RZ, 0xc0, !PT ;  /* 0x0000001f000b7812 */ /* 0x000fc800078ec0ff */
[----:B------:R-:W-:Y:S01]  /*2580*/  ISETP.GE.AND P0, PT, R11, R92, PT ;  /* 0x0000005c0b00720c */ /* 0x000fe20003f06270 */
[----:B-1----:R-:W-:Y:S02]  /*2590*/  IMAD.MOV.U32 R8, RZ, RZ, R106 ;  /* 0x000000ffff087224 */ /* 0x002fe400078e006a */
[--C-:B------:R-:W-:Y:S01]  /*25a0*/  IMAD.MOV.U32 R9, RZ, RZ, R105.reuse ;  /* 0x000000ffff097224 */ /* 0x100fe200078e0069 */
[----:B------:R-:W-:Y:S01]  /*25b0*/  PRMT R105, RZ, 0x7610, R105 ;  /* 0x00007610ff697816 */ /* 0x000fe20000000069 */
[----:B0-----:R-:W-:Y:S02]  /*25c0*/  IMAD.MOV.U32 R6, RZ, RZ, R118 ;  /* 0x000000ffff067224 */ /* 0x001fe400078e0076 */
[----:B------:R-:W-:Y:S01]  /*25d0*/  IMAD.MOV.U32 R7, RZ, RZ, R113 ;  /* 0x000000ffff077224 */ /* 0x000fe200078e0071 */
[----:B------:R-:W-:Y:S01]  /*25e0*/  PRMT R106, RZ, 0x7610, R106 ;  /* 0x00007610ff6a7816 */ /* 0x000fe2000000006a */
[C---:B------:R-:W-:Y:S01]  /*25f0*/  IMAD.WIDE R10, R91.reuse, 0x2, R8 ;  /* 0x000000025b0a7825 */ /* 0x040fe200078e0208 */
[----:B------:R-:W-:Y:S03]  /*2600*/  BAR.SYNC.DEFER_BLOCKING 0x0 ;  /* 0x0000000000007b1d */ /* 0x000fe60000010000 */
[----:B------:R-:W-:-:S03]  /*2610*/  IMAD.WIDE R12, R91, 0x2, R6 ;  /* 0x000000025b0c7825 */ /* 0x000fc600078e0206 */
[----:B------:R0:W5:Y:S04]  /*2620*/  @!P0 LDG.E.U16 R105, desc[UR8][R10.64] ;  /* 0x000000080a698981 */ /* 0x000168000c1e1500 */
[----:B------:R1:W5:Y:S01]  /*2630*/  @!P0 LDG.E.U16 R106, desc[UR8][R12.64] ;  /* 0x000000080c6a8981 */ /* 0x000362000c1e1500 */
[----:B0-----:R-:W-:Y:S02]  /*2640*/  IMAD.MOV.U32 R10, RZ, RZ, R110 ;  /* 0x000000ffff0a7224 */ /* 0x001fe400078e006e */
[----:B------:R-:W-:Y:S02]  /*2650*/  IMAD.MOV.U32 R11, RZ, RZ, R107 ;  /* 0x000000ffff0b7224 */ /* 0x000fe400078e006b */
[--C-:B-1----:R-:W-:Y:S01]  /*2660*/  IMAD.MOV.U32 R12, RZ, RZ, R108.reuse ;  /* 0x000000ffff0c7224 */ /* 0x102fe200078e006c */
[----:B------:R-:W-:Y:S01]  /*2670*/  PRMT R108, RZ, 0x7610, R108 ;  /* 0x00007610ff6c7816 */ /* 0x000fe2000000006c */
[----:B------:R-:W-:-:S05]  /*2680*/  IMAD.WIDE R14, R91, 0x2, R10 ;  /* 0x000000025b0e7825 */ /* 0x000fca00078e020a */
[----:B------:R0:W5:Y:S01]  /*2690*/  @!P0 LDG.E.U16 R108, desc[UR8][R14.64] ;  /* 0x000000080e6c8981 */ /* 0x000162000c1e1500 */
[--C-:B------:R-:W-:Y:S01]  /*26a0*/  IMAD.MOV.U32 R13, RZ, RZ, R109.reuse ;  /* 0x000000ffff0d7224 */ /* 0x100fe200078e006d */
[----:B------:R-:W-:Y:S01]  /*26b0*/  PRMT R109, RZ, 0x7610, R109 ;  /* 0x00007610ff6d7816 */ /* 0x000fe2000000006d */
[----:B0-----:R-:W-:Y:S02]  /*26c0*/  IMAD.MOV.U32 R14, RZ, RZ, R76 ;  /* 0x000000ffff0e7224 */ /* 0x001fe400078e004c */
[----:B------:R-:W-:Y:S02]  /*26d0*/  IMAD.MOV.U32 R15, RZ, RZ, R77 ;  /* 0x000000ffff0f7224 */ /* 0x000fe400078e004d */
[----:B------:R-:W-:Y:S01]  /*26e0*/  IMAD.WIDE R76, R91, 0x2, R14 ;  /* 0x000000025b4c7825 */ /* 0x000fe200078e020e */
[----:B------:R-:W-:-:S04]  /*26f0*/  PRMT R110, RZ, 0x7610, R110 ;  /* 0x00007610ff6e7816 */ /* 0x000fc8000000006e */
[----:B------:R0:W5:Y:S01]  /*2700*/  @!P0 LDG.E.U16 R109, desc[UR8][R76.64] ;  /* 0x000000084c6d8981 */ /* 0x000162000c1e1500 */
[----:B------:R-:W-:Y:S01]  /*2710*/  PRMT R107, RZ, 0x7610, R107 ;  /* 0x00007610ff6b7816 */ /* 0x000fe2000000006b */
[----:B------:R-:W-:Y:S01]  /*2720*/  IMAD.WIDE R118, R91, 0x2, R12 ;  /* 0x000000025b767825 */ /* 0x000fe200078e020c */
[----:B------:R-:W-:-:S04]  /*2730*/  PRMT R113, RZ, 0x7610, R113 ;  /* 0x00007610ff717816 */ /* 0x000fc80000000071 */
[----:B------:R-:W5:Y:S01]  /*2740*/  @!P0 LDG.E.U16 R107, desc[UR8][R118.64] ;  /* 0x00000008766b8981 */ /* 0x000f62000c1e1500 */
[----:B0-----:R-:W-:Y:S02]  /*2750*/  IMAD.MOV.U32 R76, RZ, RZ, R78 ;  /* 0x000000ffff4c7224 */ /* 0x001fe400078e004e */
[----:B------:R-:W-:Y:S02]  /*2760*/  IMAD.MOV.U32 R77, RZ, RZ, R79 ;  /* 0x000000ffff4d7224 */ /* 0x000fe400078e004f */
[----:B------:R-:W-:-:S05]  /*2770*/  IMAD.WIDE R78, R91, 0x2, R76 ;  /* 0x000000025b4e7825 */ /* 0x000fca00078e024c */
[----:B------:R0:W5:Y:S01]  /*2780*/  @!P0 LDG.E.U16 R110, desc[UR8][R78.64] ;  /* 0x000000084e6e8981 */ /* 0x000162000c1e1500 */
[----:B------:R-:W-:Y:S01]  /*2790*/  IMAD.WIDE R120, R91, 0x2, R84 ;  /* 0x000000025b787825 */ /* 0x000fe200078e0254 */
[----:B------:R-:W-:-:S03]  /*27a0*/  PRMT R115, RZ, 0x7610, R115 ;  /* 0x00007610ff737816 */ /* 0x000fc60000000073 */
[C---:B------:R-:W-:Y:S01]  /*27b0*/  IMAD.WIDE R122, R91.reuse, 0x2, R86 ;  /* 0x000000025b7a7825 */ /* 0x040fe200078e0256 */
[----:B------:R1:W5:Y:S03]  /*27c0*/  @!P0 LDG.E.U16 R113, desc[UR8][R120.64] ;  /* 0x0000000878718981 */ /* 0x000366000c1e1500 */
[----:B0-----:R-:W-:Y:S01]  /*27d0*/  IMAD.MOV.U32 R78, RZ, RZ, R116 ;  /* 0x000000ffff4e7224 */ /* 0x001fe200078e0074 */
[----:B------:R0:W5:Y:S01]  /*27e0*/  @!P0 LDG.E.U16 R115, desc[UR8][R122.64] ;  /* 0x000000087a738981 */ /* 0x000162000c1e1500 */
[--C-:B------:R-:W-:Y:S01]  /*27f0*/  IMAD.MOV.U32 R79, RZ, RZ, R111.reuse ;  /* 0x000000ffff4f7224 */ /* 0x100fe200078e006f */
[----:B------:R-:W-:Y:S01]  /*2800*/  PRMT R111, RZ, 0x7610, R111 ;  /* 0x00007610ff6f7816 */ /* 0x000fe2000000006f */
[----:B------:R-:W-:-:S05]  /*2810*/  IMAD.WIDE R118, R91, 0x2, R78 ;  /* 0x000000025b767825 */ /* 0x000fca00078e024e */
[----:B------:R2:W5:Y:S01]  /*2820*/  @!P0 LDG.E.U16 R111, desc[UR8][R118.64] ;  /* 0x00000008766f8981 */ /* 0x000562000c1e1500 */
[----:B-1----:R-:W-:Y:S01]  /*2830*/  IMAD.WIDE R120, R91, 0x2, R94 ;  /* 0x000000025b787825 */ /* 0x002fe200078e025e */
[----:B0-----:R-:W-:Y:S02]  /*2840*/  PRMT R122, RZ, 0x7610, R122 ;  /* 0x00007610ff7a7816 */ /* 0x001fe4000000007a */
[----:B--2---:R-:W-:Y:S01]  /*2850*/  PRMT R118, RZ, 0x7610, R118 ;  /* 0x00007610ff767816 */ /* 0x004fe20000000076 */
[----:B------:R-:W-:Y:S01]  /*2860*/  IMAD.SHL.U32 R119, R2, 0x2, RZ ;  /* 0x0000000202777824 */ /* 0x000fe200078e00ff */
[----:B------:R-:W-:-:S04]  /*2870*/  PRMT R116, RZ, 0x7610, R116 ;  /* 0x00007610ff747816 */ /* 0x000fc80000000074 */
[----:B------:R0:W2:Y:S01]  /*2880*/  @!P0 LDG.E.U16 R118, desc[UR8][R120.64] ;  /* 0x0000000878768981 */ /* 0x0000a2000c1e1500 */
[----:B------:R-:W-:-:S03]  /*2890*/  IMAD.WIDE R124, R91, 0x2, R88 ;  /* 0x000000025b7c7825 */ /* 0x000fc600078e0258 */
[----:B------:R1:W-:Y:S01]  /*28a0*/  STS.U16 [R119+UR5], R117 ;  /* 0x0000007577007988 */ /* 0x0003e20008000405 */
[----:B------:R-:W-:-:S03]  /*28b0*/  PRMT R123, RZ, 0x7610, R123 ;  /* 0x00007610ff7b7816 */ /* 0x000fc6000000007b */
[----:B------:R3:W2:Y:S01]  /*28c0*/  @!P0 LDG.E.U16 R116, desc[UR8][R124.64] ;  /* 0x000000087c748981 */ /* 0x0006a2000c1e1500 */
[----:B0-----:R-:W-:Y:S01]  /*28d0*/  IMAD.WIDE R120, R91, 0x2, R96 ;  /* 0x000000025b787825 */ /* 0x001fe200078e0260 */
[----:B-1----:R-:W-:-:S04]  /*28e0*/  PRMT R117, RZ, 0x7610, R117 ;  /* 0x00007610ff757816 */ /* 0x002fc80000000075 */
[----:B------:R0:W2:Y:S01]  /*28f0*/  @!P0 LDG.E.U16 R122, desc[UR8][R120.64] ;  /* 0x00000008787a8981 */ /* 0x0000a2000c1e1500 */
[----:B---3--:R-:W-:-:S05]  /*2900*/  IMAD.WIDE R124, R91, 0x2, R98 ;  /* 0x000000025b7c7825 */ /* 0x008fca00078e0262 */
[----:B------:R-:W3:Y:S01]  /*2910*/  @!P0 LDG.E.U16 R123, desc[UR8][R124.64] ;  /* 0x000000087c7b8981 */ /* 0x000ee2000c1e1500 */
[----:B0-----:R-:W-:-:S05]  /*2920*/  IMAD.WIDE R120, R91, 0x2, R100 ;  /* 0x000000025b787825 */ /* 0x001fca00078e0264 */
[----:B------:R0:W2:Y:S02]  /*2930*/  @!P0 LDG.E.U16 R117, desc[UR8][R120.64] ;  /* 0x0000000878758981 */ /* 0x0000a4000c1e1500 */
[----:B0-----:R-:W-:Y:S02]  /*2940*/  IMAD.MOV.U32 R120, RZ, RZ, R24 ;  /* 0x000000ffff787224 */ /* 0x001fe400078e0018 */
[--C-:B------:R-:W-:Y:S01]  /*2950*/  IMAD.MOV.U32 R121, RZ, RZ, R27.reuse ;  /* 0x000000ffff797224 */ /* 0x100fe200078e001b */
[----:B------:R-:W-:Y:S01]  /*2960*/  PRMT R27, RZ, 0x7610, R27 ;  /* 0x00007610ff1b7816 */ /* 0x000fe2000000001b */
[----:B------:R-:W-:-:S05]  /*2970*/  IMAD.WIDE R124, R91, 0x2, R120 ;  /* 0x000000025b7c7825 */ /* 0x000fca00078e0278 */
[----:B------:R0:W2:Y:S02]  /*2980*/  @!P0 LDG.E.U16 R27, desc[UR8][R124.64] ;  /* 0x000000087c1b8981 */ /* 0x0000a4000c1e1500 */
[--C-:B0-----:R-:W-:Y:S02]  /*2990*/  IMAD.MOV.U32 R124, RZ, RZ, R26.reuse ;  /* 0x000000ffff7c7224 */ /* 0x101fe400078e001a */
[----:B------:R-:W-:Y:S01]  /*29a0*/  IMAD.MOV.U32 R125, RZ, RZ, R25 ;  /* 0x000000ffff7d7224 */ /* 0x000fe200078e0019 */
[----:B------:R-:W-:Y:S01]  /*29b0*/  PRMT R26, RZ, 0x7610, R26 ;  /* 0x00007610ff1a7816 */ /* 0x000fe2000000001a */
[----:B------:R-:W-:-:S05]  /*29c0*/  IMAD.WIDE R24, R91, 0x2, R124 ;  /* 0x000000025b187825 */ /* 0x000fca00078e027c */
[----:B------:R0:W2:Y:S04]  /*29d0*/  @!P0 LDG.E.U16 R26, desc[UR8][R24.64] ;  /* 0x00000008181a8981 */ /* 0x0000a8000c1e1500 */
[----:B------:R1:W-:Y:S04]  /*29e0*/  STS.U16 [R119+UR5+0x400], R114 ;  /* 0x0004007277007988 */ /* 0x0003e80008000405 */
[----:B----4-:R-:W-:Y:S01]  /*29f0*/  STS.U16 [R119+UR5+0x800], R112 ;  /* 0x0008007077007988 */ /* 0x010fe20008000405 */
[----:B-1----:R-:W-:-:S03]  /*2a00*/  LOP3.LUT R114, R119, 0x10, RZ, 0x3c, !PT ;  /* 0x0000001077727812 */ /* 0x002fc600078e3cff */
[----:B-----5:R1:W-:Y:S04]  /*2a10*/  STS.U16 [R119+UR5+0xc00], R20 ;  /* 0x000c001477007988 */ /* 0x0203e80008000405 */
[----:B------:R4:W-:Y:S04]  /*2a20*/  STS.U16 [R114+UR5+0x80], R21 ;  /* 0x0000801572007988 */ /* 0x0009e80008000405 */
[----:B------:R5:W-:Y:S01]  /*2a30*/  STS.U16 [R114+UR5+0x480], R22 ;  /* 0x0004801672007988 */ /* 0x000be20008000405 */
[----:B-1----:R-:W-:Y:S01]  /*2a40*/  LOP3.LUT R20, R119, 0x20, RZ, 0x3c, !PT ;  /* 0x0000002077147812 */ /* 0x002fe200078e3cff */
[----:B----4-:R-:W-:-:S02]  /*2a50*/  IMAD.SHL.U32 R21, R0, 0x8, RZ ;  /* 0x0000000800157824 */ /* 0x010fc400078e00ff */
[----:B------:R-:W-:Y:S03]  /*2a60*/  STS.U16 [R114+UR5+0x880], R39 ;  /* 0x0008802772007988 */ /* 0x000fe60008000405 */
[----:B-----5:R-:W-:Y:S02]  /*2a70*/  LOP3.LUT R22, R21, 0x30, RZ, 0xc0, !PT ;  /* 0x0000003015167812 */ /* 0x020fe400078ec0ff */
[C---:B------:R-:W-:Y:S01]  /*2a80*/  LOP3.LUT R21, R0.reuse, 0x7, RZ, 0xc0, !PT ;  /* 0x0000000700157812 */ /* 0x040fe200078ec0ff */
[----:B------:R-:W-:-:S04]  /*2a90*/  IMAD.SHL.U32 R112, R0, 0x2, RZ ;  /* 0x0000000200707824 */ /* 0x000fc800078e00ff */
[----:B------:R-:W-:Y:S01]  /*2aa0*/  IMAD R21, R21, 0x40, R22 ;  /* 0x0000004015157824 */ /* 0x000fe200078e0216 */
[C---:B------:R-:W-:Y:S02]  /*2ab0*/  LOP3.LUT R22, R119.reuse, 0x40, RZ, 0x3c, !PT ;  /* 0x0000004077167812 */ /* 0x040fe400078e3cff */
[----:B0-----:R-:W-:Y:S02]  /*2ac0*/  LOP3.LUT R24, R119, 0x60, RZ, 0x3c, !PT ;  /* 0x0000006077187812 */ /* 0x001fe400078e3cff */
[----:B------:R-:W-:Y:S02]  /*2ad0*/  LOP3.LUT R112, R21, 0x30, R112, 0x78, !PT ;  /* 0x0000003015707812 */ /* 0x000fe400078e7870 */
[C---:B------:R-:W-:Y:S01]  /*2ae0*/  LOP3.LUT R21, R119.reuse, 0x50, RZ, 0x3c, !PT ;  /* 0x0000005077157812 */ /* 0x040fe200078e3cff */
[----:B------:R-:W-:Y:S04]  /*2af0*/  STS.U16 [R114+UR5+0xc80], R46 ;  /* 0x000c802e72007988 */ /* 0x000fe80008000405 */
[----:B------:R0:W-:Y:S04]  /*2b00*/  STS.U16 [R20+UR5+0xd00], R47 ;  /* 0x000d002f14007988 */ /* 0x0001e80008000405 */
[----:B------:R-:W-:Y:S01]  /*2b10*/  STS.U16 [R20+UR5+0x100], R23 ;  /* 0x0001001714007988 */ /* 0x000fe20008000405 */
[----:B0-----:R-:W-:-:S03]  /*2b20*/  LOP3.LUT R47, R119, 0x30, RZ, 0x3c, !PT ;  /* 0x00000030772f7812 */ /* 0x001fc600078e3cff */
[----:B------:R-:W-:Y:S04]  /*2b30*/  STS.U16 [R20+UR5+0x500], R33 ;  /* 0x0005002114007988 */ /* 0x000fe80008000405 */
[----:B------:R-:W-:Y:S04]  /*2b40*/  STS.U16 [R20+UR5+0x900], R40 ;  /* 0x0009002814007988 */ /* 0x000fe80008000405 */
[----:B------:R0:W-:Y:S04]  /*2b50*/  STS.U16 [R47+UR5+0x180], R28 ;  /* 0x0001801c2f007988 */ /* 0x0001e80008000405 */
[----:B------:R-:W-:Y:S01]  /*2b60*/  STS.U16 [R47+UR5+0x580], R34 ;  /* 0x000580222f007988 */ /* 0x000fe20008000405 */
[----:B0-----:R-:W-:-:S03]  /*2b70*/  IMAD.SHL.U32 R28, R2, 0x2, RZ ;  /* 0x00000002021c7824 */ /* 0x001fc600078e00ff */
[----:B------:R-:W-:Y:S02]  /*2b80*/  STS.U16 [R47+UR5+0x980], R41 ;  /* 0x000980292f007988 */ /* 0x000fe40008000405 */
[----:B------:R-:W-:Y:S02]  /*2b90*/  LOP3.LUT R23, R28, 0x70, RZ, 0x3c, !PT ;  /* 0x000000701c177812 */ /* 0x000fe400078e3cff */
[----:B------:R-:W-:Y:S04]  /*2ba0*/  STS.U16 [R47+UR5+0xd80], R80 ;  /* 0x000d80502f007988 */ /* 0x000fe80008000405 */
        /* <DEDUP_REMOVED lines=19> */
[----:B---3--:R-:W-:Y:S04]  /*2ce0*/  STS.U16 [R28+UR5+0x1600], R123 ;  /* 0x0016007b1c007988 */ /* 0x008fe80008000405 */
[----:B------:R-:W-:Y:S04]  /*2cf0*/  STS.U16 [R114+UR5+0x1080], R106 ;  /* 0x0010806a72007988 */ /* 0x000fe80008000405 */
[----:B------:R-:W-:Y:S04]  /*2d00*/  STS.U16 [R114+UR5+0x1280], R110 ;  /* 0x0012806e72007988 */ /* 0x000fe80008000405 */
[----:B--2---:R-:W-:Y:S04]  /*2d10*/  STS.U16 [R114+UR5+0x1480], R116 ;  /* 0x0014807472007988 */ /* 0x004fe80008000405 */
        /* <DEDUP_REMOVED lines=8> */
[----:B------:R-:W-:Y:S01]  /*2da0*/  STS.U16 [R47+UR5+0x1780], R26 ;  /* 0x0017801a2f007988 */ /* 0x000fe20008000405 */
[----:B------:R-:W-:Y:S06]  /*2db0*/  BAR.SYNC.DEFER_BLOCKING 0x0 ;  /* 0x0000000000007b1d */ /* 0x000fec0000010000 */
[----:B------:R-:W-:Y:S04]  /*2dc0*/  LDSM.16.MT88.4 R80, [R5+UR5] ;  /* 0x000000050550783b */ /* 0x000fe80008004200 */
[----:B------:R-:W0:Y:S04]  /*2dd0*/  LDSM.16.M88.4 R40, [R112+UR5+0x1000] ;  /* 0x001000057028783b */ /* 0x000e280008000200 */
[----:B------:R-:W1:Y:S04]  /*2de0*/  LDSM.16.M88.4 R36, [R112+UR5+0x1200] ;  /* 0x001200057024783b */ /* 0x000e680008000200 */
[----:B------:R-:W2:Y:S04]  /*2df0*/  LDSM.16.M88.4 R32, [R112+UR5+0x1400] ;  /* 0x001400057020783b */ /* 0x000ea80008000200 */
[----:B------:R-:W3:Y:S04]  /*2e00*/  LDSM.16.M88.4 R28, [R112+UR5+0x1600] ;  /* 0x00160005701c783b */ /* 0x000ee80008000200 */
[----:B------:R-:W4:Y:S04]  /*2e10*/  LDSM.16.MT88.4 R24, [R90+UR5] ;  /* 0x000000055a18783b */ /* 0x000f280008004200 */
[----:B------:R-:W5:Y:S04]  /*2e20*/  LDSM.16.MT88.4 R20, [R5+UR5+0x800] ;  /* 0x000800050514783b */ /* 0x000f680008004200 */
[----:B------:R-:W5:Y:S01]  /*2e30*/  LDSM.16.MT88.4 R44, [R90+UR5+0x800] ;  /* 0x000800055a2c783b */ /* 0x000f620008004200 */
[----:B------:R-:W-:Y:S01]  /*2e40*/  UIADD3 UR6, UR6, -0x1, URZ ;  /* 0xffffffff06067890 */ /* 0x000fe2000fffe03f */
[C---:B0-----:R-:W-:Y:S06]  /*2e50*/  HMMA.16816.F32 R72, R80.reuse, R40, R72 ;  /* 0x000000285048723c */ /* 0x041fec0000001848 */
[C---:B-1----:R-:W-:Y:S06]  /*2e60*/  HMMA.16816.F32 R68, R80.reuse, R36, R68 ;  /* 0x000000245044723c */ /* 0x042fec0000001844 */
[C---:B--2---:R-:W-:Y:S06]  /*2e70*/  HMMA.16816.F32 R64, R80.reuse, R32, R64 ;  /* 0x000000205040723c */ /* 0x044fec0000001840 */
[----:B---3--:R-:W-:Y:S06]  /*2e80*/  HMMA.16816.F32 R60, R80, R28, R60 ;  /* 0x0000001c503c723c */ /* 0x008fec000000183c */
[C---:B----4-:R-:W-:Y:S06]  /*2e90*/  HMMA.16816.F32 R56, R24.reuse, R40, R56 ;  /* 0x000000281838723c */ /* 0x050fec0000001838 */
[C---:B------:R-:W-:Y:S06]  /*2ea0*/  HMMA.16816.F32 R52, R24.reuse, R36, R52 ;  /* 0x000000241834723c */ /* 0x040fec0000001834 */
[C---:B------:R-:W-:Y:S06]  /*2eb0*/  HMMA.16816.F32 R48, R24.reuse, R32, R48 ;  /* 0x000000201830723c */ /* 0x040fec0000001830 */
[----:B------:R-:W-:Y:S01]  /*2ec0*/  HMMA.16816.F32 R16, R24, R28, R16 ;  /* 0x0000001c1810723c */ /* 0x000fe20000001810 */
[----:B------:R-:W-:Y:S01]  /*2ed0*/  ISETP.NE.U32.AND P0, PT, RZ, UR6, PT ;  /* 0x00000006ff007c0c */ /* 0x000fe2000bf05070 */
[----:B------:R-:W-:-:S04]  /*2ee0*/  IMAD.WIDE R110, R93, 0x2, R78 ;  /* 0x000000025d6e7825 */ /* 0x000fc800078e024e */
[C---:B------:R-:W-:Y:S01]  /*2ef0*/  IMAD.WIDE R106, R93.reuse, 0x2, R10 ;  /* 0x000000025d6a7825 */ /* 0x040fe200078e020a */
[C---:B-----5:R-:W-:Y:S03]  /*2f00*/  HMMA.16816.F32 R72, R20.reuse, R42, R72 ;  /* 0x0000002a1448723c */ /* 0x060fe60000001848 */
[----:B------:R-:W-:Y:S02]  /*2f10*/  IMAD.U32 R27, RZ, RZ, UR39 ;  /* 0x00000027ff1b7e24 */ /* 0x000fe4000f8e00ff */
[C---:B------:R-:W-:Y:S01]  /*2f20*/  IMAD.WIDE R24, R93.reuse, 0x2, R124 ;  /* 0x000000025d187825 */ /* 0x040fe200078e027c */
[----:B------:R-:W-:Y:S03]  /*2f30*/  HMMA.16816.F32 R68, R20, R38, R68 ;  /* 0x000000261444723c */ /* 0x000fe60000001844 */
[----:B------:R-:W-:-:S03]  /*2f40*/  IMAD.WIDE R120, R93, 0x2, R120 ;  /* 0x000000025d787825 */ /* 0x000fc600078e0278 */
[----:B------:R-:W-:Y:S01]  /*2f50*/  HMMA.16816.F32 R64, R20, R34, R64 ;  /* 0x000000221440723c */ /* 0x000fe20000001840 */
[----:B------:R-:W-:-:S04]  /*2f60*/  IMAD.WIDE R112, R93, 0x2, R6 ;  /* 0x000000025d707825 */ /* 0x000fc800078e0206 */
[----:B------:R-:W-:Y:S01]  /*2f70*/  IMAD.WIDE R104, R93, 0x2, R8 ;  /* 0x000000025d687825 */ /* 0x000fe200078e0208 */
[----:B------:R-:W-:Y:S03]  /*2f80*/  HMMA.16816.F32 R60, R20, R30, R60 ;  /* 0x0000001e143c723c */ /* 0x000fe6000000183c */
[----:B------:R-:W-:-:S03]  /*2f90*/  IMAD.MOV.U32 R116, RZ, RZ, R110 ;  /* 0x000000ffff747224 */ /* 0x000fc600078e006e */
[----:B------:R-:W-:Y:S01]  /*2fa0*/  HMMA.16816.F32 R56, R44, R42, R56 ;  /* 0x0000002a2c38723c */ /* 0x000fe20000001838 */
[----:B------:R-:W-:-:S05]  /*2fb0*/  IMAD.WIDE R102, R27, 0x2, R102 ;  /* 0x000000021b667825 */ /* 0x000fca00078e0266 */
[----:B------:R-:W-:Y:S01]  /*2fc0*/  HMMA.16816.F32 R52, R44, R38, R52 ;  /* 0x000000262c34723c */ /* 0x000fe20000001834 */
[----:B------:R-:W-:Y:S02]  /*2fd0*/  IMAD.MOV.U32 R26, RZ, RZ, R24 ;  /* 0x000000ffff1a7224 */ /* 0x000fe400078e0018 */
[----:B------:R-:W-:-:S03]  /*2fe0*/  IMAD.WIDE R78, R93, 0x2, R76 ;  /* 0x000000025d4e7825 */ /* 0x000fc600078e024c */
[----:B------:R-:W-:Y:S01]  /*2ff0*/  HMMA.16816.F32 R48, R44, R34, R48 ;  /* 0x000000222c30723c */ /* 0x000fe20000001830 */
[----:B------:R-:W-:Y:S02]  /*3000*/  IMAD.MOV.U32 R110, RZ, RZ, R106 ;  /* 0x000000ffff6e7224 */ /* 0x000fe400078e006a */
[----:B------:R-:W-:-:S03]  /*3010*/  IMAD.WIDE R100, R93, 0x2, R100 ;  /* 0x000000025d647825 */ /* 0x000fc600078e0264 */
[----:B------:R-:W-:Y:S01]  /*3020*/  HMMA.16816.F32 R16, R44, R30, R16 ;  /* 0x0000001e2c10723c */ /* 0x000fe20000001810 */
[----:B------:R-:W-:Y:S02]  /*3030*/  IMAD.MOV.U32 R24, RZ, RZ, R120 ;  /* 0x000000ffff187224 */ /* 0x000fe400078e0078 */
[----:B------:R-:W-:Y:S02]  /*3040*/  IMAD.MOV.U32 R27, RZ, RZ, R121 ;  /* 0x000000ffff1b7224 */ /* 0x000fe400078e0079 */
[----:B------:R-:W-:-:S04]  /*3050*/  IMAD.WIDE R98, R93, 0x2, R98 ;  /* 0x000000025d627825 */ /* 0x000fc800078e0262 */
[----:B------:R-:W-:-:S04]  /*3060*/  IMAD.WIDE R96, R93, 0x2, R96 ;  /* 0x000000025d607825 */ /* 0x000fc800078e0260 */
[----:B------:R-:W-:-:S04]  /*3070*/  IMAD.WIDE R94, R93, 0x2, R94 ;  /* 0x000000025d5e7825 */ /* 0x000fc800078e025e */
[----:B------:R-:W-:-:S04]  /*3080*/  IMAD.WIDE R88, R93, 0x2, R88 ;  /* 0x000000025d587825 */ /* 0x000fc800078e0258 */
[----:B------:R-:W-:-:S04]  /*3090*/  IMAD.WIDE R86, R93, 0x2, R86 ;  /* 0x000000025d567825 */ /* 0x000fc800078e0256 */
[----:B------:R-:W-:-:S04]  /*30a0*/  IMAD.WIDE R84, R93, 0x2, R84 ;  /* 0x000000025d547825 */ /* 0x000fc800078e0254 */
[----:B------:R-:W-:-:S04]  /*30b0*/  IMAD.WIDE R76, R93, 0x2, R14 ;  /* 0x000000025d4c7825 */ /* 0x000fc800078e020e */
[----:B------:R-:W-:-:S04]  /*30c0*/  IMAD.WIDE R108, R93, 0x2, R12 ;  /* 0x000000025d6c7825 */ /* 0x000fc800078e020c */
[----:B------:R-:W-:Y:S02]  /*30d0*/  IMAD.MOV.U32 R118, RZ, RZ, R112 ;  /* 0x000000ffff767224 */ /* 0x000fe400078e0070 */
[----:B------:R-:W-:Y:S02]  /*30e0*/  IMAD.MOV.U32 R106, RZ, RZ, R104 ;  /* 0x000000ffff6a7224 */ /* 0x000fe400078e0068 */
[----:B------:R-:W-:Y:S01]  /*30f0*/  VIADD R92, R92, 0xffffffe0 ;  /* 0xffffffe05c5c7836 */ /* 0x000fe20000000000 */
[----:B------:R-:W-:Y:S06]  /*3100*/  @P0 BRA `(.L_x_1) ;  /* 0xffffffe800a00947 */ /* 0x000fec000383ffff */
[----:B------:R-:W-:Y:S02]  /*3110*/  F2FP.F16.F32.PACK_AB R19, R19, R18 ;  /* 0x000000121313723e */ /* 0x000fe400000000ff */
[----:B------:R-:W-:Y:S02]  /*3120*/  F2FP.F16.F32.PACK_AB R51, R51, R50 ;  /* 0x000000323333723e */ /* 0x000fe400000000ff */
[----:B------:R-:W-:Y:S02]  /*3130*/  F2FP.F16.F32.PACK_AB R55, R55, R54 ;  /* 0x000000363737723e */ /* 0x000fe400000000ff */
[----:B------:R-:W-:Y:S02]  /*3140*/  F2FP.F16.F32.PACK_AB R59, R59, R58 ;  /* 0x0000003a3b3b723e */ /* 0x000fe400000000ff */
[----:B------:R-:W-:Y:S02]  /*3150*/  F2FP.F16.F32.PACK_AB R18, R17, R16 ;  /* 0x000000101112723e */ /* 0x000fe400000000ff */
[----:B------:R-:W-:-:S02]  /*3160*/  F2FP.F16.F32.PACK_AB R50, R49, R48 ;  /* 0x000000303132723e */ /* 0x000fc400000000ff */
        /* <DEDUP_REMOVED lines=9> */
[----:B------:R-:W-:-:S07]  /*3200*/  F2FP.F16.F32.PACK_AB R56, R73, R72 ;  /* 0x000000484938723e */ /* 0x000fce00000000ff */
.L_x_0:
[----:B------:R-:W0:Y:S01]  /*3210*/  S2R R6, SR_TID.X ;  /* 0x0000000000067919 */ /* 0x000e220000002100 */
[----:B------:R-:W-:Y:S01]  /*3220*/  IMAD.SHL.U32 R5, R0, 0x10, RZ ;  /* 0x0000001000057824 */ /* 0x000fe200078e00ff */
[----:B------:R-:W-:Y:S01]  /*3230*/  LEA R20, R2, UR5, 0x4 ;  /* 0x0000000502147c11 */ /* 0x000fe2000f8e20ff */
[----:B------:R-:W-:Y:S01]  /*3240*/  IMAD.SHL.U32 R0, R0, 0x20, RZ ;  /* 0x0000002000007824 */ /* 0x000fe200078e00ff */
[----:B------:R-:W-:Y:S01]  /*3250*/  BAR.SYNC.DEFER_BLOCKING 0x0 ;  /* 0x0000000000007b1d */ /* 0x000fe20000010000 */
[----:B------:R-:W-:Y:S01]  /*3260*/  VIADD R2, R3, 0x3 ;  /* 0x0000000303027836 */ /* 0x000fe20000000000 */
[----:B------:R-:W-:Y:S01]  /*3270*/  LOP3.LUT R5, R5, 0xf0, RZ, 0xc0, !PT ;  /* 0x000000f005057812 */ /* 0x000fe200078ec0ff */
[C---:B------:R-:W-:Y:S01]  /*3280*/  VIADD R21, R3.reuse, 0x5 ;  /* 0x0000000503157836 */ /* 0x040fe20000000000 */
[----:B------:R-:W-:Y:S02]  /*3290*/  LOP3.LUT R0, R0, 0x200, RZ, 0xc0, !PT ;  /* 0x0000020000007812 */ /* 0x000fe400078ec0ff */
[----:B------:R-:W-:Y:S01]  /*32a0*/  ULDC.64 UR6, c[0x0][0x228] ;  /* 0x00008a0000067ab9 */ /* 0x000fe20000000a00 */
[----:B------:R-:W-:Y:S01]  /*32b0*/  ULDC UR4, c[0x0][0x244] ;  /* 0x0000910000047ab9 */ /* 0x000fe20000000800 */
[----:B------:R-:W-:Y:S01]  /*32c0*/  IADD3 R0, R0, UR5, R5 ;  /* 0x0000000500007c10 */ /* 0x000fe2000fffe005 */
[----:B------:R-:W-:Y:S01]  /*32d0*/  VIADD R5, R3, 0x2 ;  /* 0x0000000203057836 */ /* 0x000fe20000000000 */
[C---:B------:R-:W-:Y:S01]  /*32e0*/  ISETP.GE.AND P0, PT, R4.reuse, UR6, PT ;  /* 0x0000000604007c0c */ /* 0x040fe2000bf06270 */
[----:B------:R-:W-:Y:S01]  /*32f0*/  IMAD R4, R4, UR4, RZ ;  /* 0x0000000404047c24 */ /* 0x000fe2000f8e02ff */
[----:B------:R-:W-:Y:S01]  /*3300*/  ULDC UR6, c[0x0][0x248] ;  /* 0x0000920000067ab9 */ /* 0x000fe20000000800 */
[----:B------:R-:W-:Y:S01]  /*3310*/  ULDC.64 UR4, c[0x0][0x220] ;  /* 0x0000880000047ab9 */ /* 0x000fe20000000a00 */
[----:B------:R-:W-:Y:S01]  /*3320*/  ISETP.LT.AND P4, PT, R5, UR7, !P0 ;  /* 0x0000000705007c0c */ /* 0x000fe2000c781270 */
[----:B------:R-:W-:Y:S01]  /*3330*/  IMAD R5, R3, UR6, RZ ;  /* 0x0000000603057c24 */ /* 0x000fe2000f8e02ff */
[----:B------:R-:W-:-:S03]  /*3340*/  ISETP.LT.AND P3, PT, R2, UR7, !P0 ;  /* 0x0000000702007c0c */ /* 0x000fc6000c761270 */
[----:B------:R-:W-:-:S04]  /*3350*/  VIADD R25, R5, UR6 ;  /* 0x0000000605197c36 */ /* 0x000fc80008000000 */
[----:B------:R-:W-:Y:S01]  /*3360*/  VIADD R27, R25, UR6 ;  /* 0x00000006191b7c36 */ /* 0x000fe20008000000 */
[----:B0-----:R-:W-:-:S05]  /*3370*/  LOP3.LUT R7, R6, 0x20, RZ, 0xc0, !PT ;  /* 0x0000002006077812 */ /* 0x001fca00078ec0ff */
[----:B------:R-:W-:Y:S02]  /*3380*/  IMAD R28, R7, 0x8, R0 ;  /* 0x00000008071c7824 */ /* 0x000fe400078e0200 */
[----:B------:R-:W-:-:S03]  /*3390*/  VIADD R0, R3, 0x1 ;  /* 0x0000000103007836 */ /* 0x000fc60000000000 */
[----:B------:R-:W-:Y:S01]  /*33a0*/  STSM.16.M88.4 [R28], R56 ;  /* 0x000000381c007844 */ /* 0x000fe20000000200 */
[----:B------:R-:W-:Y:S01]  /*33b0*/  BAR.SYNC.DEFER_BLOCKING 0x0 ;  /* 0x0000000000007b1d */ /* 0x000fe20000010000 */
[----:B------:R-:W-:Y:S01]  /*33c0*/  ISETP.LT.AND P5, PT, R0, UR7, !P0 ;  /* 0x0000000700007c0c */ /* 0x000fe2000c7a1270 */
[----:B------:R-:W-:-:S05]  /*33d0*/  VIADD R0, R3, 0x4 ;  /* 0x0000000403007836 */ /* 0x000fca0000000000 */
[----:B------:R-:W-:Y:S02]  /*33e0*/  ISETP.LT.AND P2, PT, R0, UR7, !P0 ;  /* 0x0000000700007c0c */ /* 0x000fe4000c741270 */
[----:B------:R-:W-:-:S04]  /*33f0*/  LEA R0, P1, R4, UR4, 0x1 ;  /* 0x0000000404007c11 */ /* 0x000fc8000f8208ff */
[----:B------:R-:W-:Y:S02]  /*3400*/  LEA.HI.X.SX32 R2, R4, UR5, 0x1, P1 ;  /* 0x0000000504027c11 */ /* 0x000fe400088f0eff */
[----:B------:R-:W-:Y:S02]  /*3410*/  LEA R22, P6, R5, R0, 0x1 ;  /* 0x0000000005167211 */ /* 0x000fe400078c08ff */
[----:B------:R-:W-:Y:S02]  /*3420*/  ISETP.LT.AND P1, PT, R3, UR7, !P0 ;  /* 0x0000000703007c0c */ /* 0x000fe4000c721270 */
[----:B------:R-:W-:Y:S02]  /*3430*/  LEA.HI.X.SX32 R23, R5, R2, 0x1, P6 ;  /* 0x0000000205177211 */ /* 0x000fe400030f0eff */
[C---:B------:R-:W-:Y:S01]  /*3440*/  LEA R24, P6, R25.reuse, R0, 0x1 ;  /* 0x0000000019187211 */ /* 0x040fe200078c08ff */
[----:B------:R-:W0:Y:S03]  /*3450*/  LDS.128 R12, [R20] ;  /* 0x00000000140c7984 */ /* 0x000e260000000c00 */
[----:B------:R-:W-:Y:S01]  /*3460*/  LEA.HI.X.SX32 R25, R25, R2, 0x1, P6 ;  /* 0x0000000219197211 */ /* 0x000fe200030f0eff */
[----:B------:R-:W-:Y:S01]  /*3470*/  BAR.SYNC.DEFER_BLOCKING 0x0 ;  /* 0x0000000000007b1d */ /* 0x000fe20000010000 */
[----:B------:R-:W-:-:S05]  /*3480*/  LEA R26, P6, R27, R0, 0x1 ;  /* 0x000000001b1a7211 */ /* 0x000fca00078c08ff */
[----:B------:R-:W-:Y:S02]  /*3490*/  STSM.16.M88.4 [R28], R52 ;  /* 0x000000341c007844 */ /* 0x000fe40000000200 */
[----:B------:R-:W-:Y:S06]  /*34a0*/  BAR.SYNC.DEFER_BLOCKING 0x0 ;  /* 0x0000000000007b1d */ /* 0x000fec0000010000 */
[----:B------:R-:W1:Y:S02]  /*34b0*/  LDS.128 R8, [R20] ;  /* 0x0000000014087984 */ /* 0x000e640000000c00 */
[----:B------:R-:W-:Y:S06]  /*34c0*/  BAR.SYNC.DEFER_BLOCKING 0x0 ;  /* 0x0000000000007b1d */ /* 0x000fec0000010000 */
[----:B------:R-:W-:Y:S02]  /*34d0*/  STSM.16.M88.4 [R28], R48 ;  /* 0x000000301c007844 */ /* 0x000fe40000000200 */
[----:B------:R-:W-:Y:S06]  /*34e0*/  BAR.SYNC.DEFER_BLOCKING 0x0 ;  /* 0x0000000000007b1d */ /* 0x000fec0000010000 */
[----:B------:R-:W2:Y:S02]  /*34f0*/  LDS.128 R4, [R20] ;  /* 0x0000000014047984 */ /* 0x000ea40000000c00 */
[----:B------:R-:W-:Y:S06]  /*3500*/  BAR.SYNC.DEFER_BLOCKING 0x0 ;  /* 0x0000000000007b1d */ /* 0x000fec0000010000 */
[----:B------:R3:W-:Y:S02]  /*3510*/  STSM.16.M88.4 [R28], R16 ;  /* 0x000000101c007844 */ /* 0x0007e40000000200 */
[----:B------:R-:W-:Y:S01]  /*3520*/  BAR.SYNC.DEFER_BLOCKING 0x0 ;  /* 0x0000000000007b1d */ /* 0x000fe20000010000 */
[C---:B---3--:R-:W-:Y:S01]  /*3530*/  VIADD R17, R27.reuse, UR6 ;  /* 0x000000061b117c36 */ /* 0x048fe20008000000 */
[----:B------:R-:W-:-:S03]  /*3540*/  LEA.HI.X.SX32 R27, R27, R2, 0x1, P6 ;  /* 0x000000021b1b7211 */ /* 0x000fc600030f0eff */
[C---:B------:R-:W-:Y:S01]  /*3550*/  VIADD R19, R17.reuse, UR6 ;  /* 0x0000000611137c36 */ /* 0x040fe20008000000 */
[----:B------:R-:W-:-:S04]  /*3560*/  LEA R16, P6, R17, R0, 0x1 ;  /* 0x0000000011107211 */ /* 0x000fc800078c08ff */
[----:B------:R-:W-:Y:S02]  /*3570*/  LEA.HI.X.SX32 R17, R17, R2, 0x1, P6 ;  /* 0x0000000211117211 */ /* 0x000fe400030f0eff */
[----:B------:R-:W-:Y:S01]  /*3580*/  LEA R18, P6, R19, R0, 0x1 ;  /* 0x0000000013127211 */ /* 0x000fe200078c08ff */
[----:B0-----:R0:W-:Y:S01]  /*3590*/  @P1 STG.E.U16 desc[UR8][R22.64], R12 ;  /* 0x0000000c16001986 */ /* 0x0011e2000c101508 */
[----:B------:R-:W-:Y:S01]  /*35a0*/  ISETP.LT.AND P1, PT, R21, UR7, !P0 ;  /* 0x0000000715007c0c */ /* 0x000fe2000c721270 */
[C---:B------:R-:W-:Y:S01]  /*35b0*/  VIADD R21, R3.reuse, 0x6 ;  /* 0x0000000603157836 */ /* 0x040fe20000000000 */
[----:B0-----:R-:W-:Y:S01]  /*35c0*/  PRMT R23, R12, 0x7632, R23 ;  /* 0x000076320c177816 */ /* 0x001fe20000000017 */
[----:B------:R-:W-:-:S04]  /*35d0*/  VIADD R12, R3, 0x7 ;  /* 0x00000007030c7836 */ /* 0x000fc80000000000 */
[----:B------:R0:W-:Y:S01]  /*35e0*/  @P5 STG.E.U16 desc[UR8][R24.64], R23 ;  /* 0x0000001718005986 */ /* 0x0001e2000c101508 */
[----:B------:R-:W-:Y:S01]  /*35f0*/  ISETP.LT.AND P5, PT, R21, UR7, !P0 ;  /* 0x0000000715007c0c */ /* 0x000fe2000c7a1270 */
[C---:B------:R-:W-:Y:S01]  /*3600*/  VIADD R21, R19.reuse, UR6 ;  /* 0x0000000613157c36 */ /* 0x040fe20008000000 */
[----:B------:R-:W-:Y:S01]  /*3610*/  LEA.HI.X.SX32 R19, R19, R2, 0x1, P6 ;  /* 0x0000000213137211 */ /* 0x000fe200030f0eff */
[----:B------:R3:W-:Y:S01]  /*3620*/  @P4 STG.E.U16 desc[UR8][R26.64], R13 ;  /* 0x0000000d1a004986 */ /* 0x0007e2000c101508 */
[----:B------:R-:W-:Y:S01]  /*3630*/  ISETP.LT.AND P4, PT, R12, UR7, !P0 ;  /* 0x000000070c007c0c */ /* 0x000fe2000c781270 */
[----:B------:R-:W-:Y:S01]  /*3640*/  VIADD R12, R3, 0x8 ;  /* 0x00000008030c7836 */ /* 0x000fe20000000000 */
[----:B------:R-:W-:Y:S02]  /*3650*/  LEA R22, P6, R21, R0, 0x1 ;  /* 0x0000000015167211 */ /* 0x000fe400078c08ff */
[----:B0-----:R-:W-:Y:S02]  /*3660*/  PRMT R23, R13, 0x7632, R23 ;  /* 0x000076320d177816 */ /* 0x001fe40000000017 */
[----:B------:R-:W-:Y:S01]  /*3670*/  PRMT R24, R14, 0x7632, R24 ;  /* 0x000076320e187816 */ /* 0x000fe20000000018 */
[----:B---3--:R-:W-:-:S02]  /*3680*/  VIADD R13, R21, UR6 ;  /* 0x00000006150d7c36 */ /* 0x008fc40008000000 */
[----:B------:R0:W-:Y:S01]  /*3690*/  @P3 STG.E.U16 desc[UR8][R16.64], R23 ;  /* 0x0000001710003986 */ /* 0x0001e2000c101508 */
[----:B------:R-:W-:Y:S01]  /*36a0*/  ISETP.LT.AND P3, PT, R12, UR7, !P0 ;  /* 0x000000070c007c0c */ /* 0x000fe2000c761270 */
[----:B------:R-:W-:Y:S02]  /*36b0*/  VIADD R12, R3, 0x9 ;  /* 0x00000009030c7836 */ /* 0x000fe40000000000 */
[----:B------:R3:W-:Y:S03]  /*36c0*/  @P2 STG.E.U16 desc[UR8][R18.64], R14 ;  /* 0x0000000e12002986 */ /* 0x0007e6000c101508 */
[----:B------:R-:W-:Y:S02]  /*36d0*/  ISETP.LT.AND P2, PT, R12, UR7, !P0 ;  /* 0x000000070c007c0c */ /* 0x000fe4000c741270 */
[----:B0-----:R-:W-:Y:S01]  /*36e0*/  LEA.HI.X.SX32 R23, R21, R2, 0x1, P6 ;  /* 0x0000000215177211 */ /* 0x001fe200030f0eff */
[C---:B------:R-:W-:Y:S01]  /*36f0*/  VIADD R17, R13.reuse, UR6 ;  /* 0x000000060d117c36 */ /* 0x040fe20008000000 */
[----:B------:R-:W-:Y:S01]  /*3700*/  LEA R12, P6, R13, R0, 0x1 ;  /* 0x000000000d0c7211 */ /* 0x000fe200078c08ff */
[----:B------:R-:W-:-:S02]  /*3710*/  VIADD R21, R3, 0xa ;  /* 0x0000000a03157836 */ /* 0x000fc40000000000 */
[----:B---3--:R-:W-:Y:S01]  /*3720*/  VIADD R19, R17, UR6 ;  /* 0x0000000611137c36 */ /* 0x008fe20008000000 */
[----:B------:R-:W-:Y:S01]  /*3730*/  LEA.HI.X.SX32 R13, R13, R2, 0x1, P6 ;  /* 0x000000020d0d7211 */ /* 0x000fe200030f0eff */
[----:B------:R0:W-:Y:S01]  /*3740*/  @P1 STG.E.U16 desc[UR8][R22.64], R24 ;  /* 0x0000001816001986 */ /* 0x0001e2000c101508 */
[----:B------:R-:W-:Y:S01]  /*3750*/  LEA R16, P6, R17, R0, 0x1 ;  /* 0x0000000011107211 */ /* 0x000fe200078c08ff */
[----:B------:R-:W-:Y:S01]  /*3760*/  VIADD R14, R3, 0xb ;  /* 0x0000000b030e7836 */ /* 0x000fe20000000000 */
[----:B------:R-:W-:Y:S01]  /*3770*/  ISETP.LT.AND P1, PT, R21, UR7, !P0 ;  /* 0x0000000715007c0c */ /* 0x000fe2000c721270 */
[----:B------:R-:W-:Y:S01]  /*3780*/  VIADD R21, R19, UR6 ;  /* 0x0000000613157c36 */ /* 0x000fe20008000000 */
[----:B------:R-:W-:Y:S01]  /*3790*/  LEA.HI.X.SX32 R17, R17, R2, 0x1, P6 ;  /* 0x0000000211117211 */ /* 0x000fe200030f0eff */
[----:B------:R3:W-:Y:S01]  /*37a0*/  @P5 STG.E.U16 desc[UR8][R12.64], R15 ;  /* 0x0000000f0c005986 */ /* 0x0007e2000c101508 */
[----:B------:R-:W-:Y:S02]  /*37b0*/  LEA R18, P6, R19, R0, 0x1 ;  /* 0x0000000013127211 */ /* 0x000fe400078c08ff */
[----:B------:R-:W-:Y:S01]  /*37c0*/  ISETP.LT.AND P5, PT, R14, UR7, !P0 ;  /* 0x000000070e007c0c */ /* 0x000fe2000c7a1270 */
[----:B------:R-:W-:Y:S01]  /*37d0*/  VIADD R14, R3, 0xc ;  /* 0x0000000c030e7836 */ /* 0x000fe20000000000 */
[----:B------:R-:W-:-:S02]  /*37e0*/  LEA.HI.X.SX32 R19, R19, R2, 0x1, P6 ;  /* 0x0000000213137211 */ /* 0x000fc400030f0eff */
[----:B0-----:R-:W-:Y:S02]  /*37f0*/  PRMT R23, R15, 0x7632, R23 ;  /* 0x000076320f177816 */ /* 0x001fe40000000017 */
[----:B------:R-:W-:Y:S01]  /*3800*/  LEA R22, P6, R21, R0, 0x1 ;  /* 0x0000000015167211 */ /* 0x000fe200078c08ff */
[----:B---3--:R-:W-:Y:S02]  /*3810*/  VIADD R12, R3, 0xd ;  /* 0x0000000d030c7836 */ /* 0x008fe40000000000 */
[----:B------:R0:W-:Y:S01]  /*3820*/  @P4 STG.E.U16 desc[UR8][R16.64], R23 ;  /* 0x0000001710004986 */ /* 0x0001e2000c101508 */
[----:B------:R-:W-:Y:S01]  /*3830*/  VIADD R13, R21, UR6 ;  /* 0x00000006150d7c36 */ /* 0x000fe20008000000 */
[----:B------:R-:W-:Y:S01]  /*3840*/  ISETP.LT.AND P4, PT, R14, UR7, !P0 ;  /* 0x000000070e007c0c */ /* 0x000fe2000c781270 */
[----:B------:R-:W-:Y:S01]  /*3850*/  VIADD R14, R3, 0xe ;  /* 0x0000000e030e7836 */ /* 0x000fe20000000000 */
[----:B-1----:R1:W-:Y:S01]  /*3860*/  @P3 STG.E.U16 desc[UR8][R18.64], R8 ;  /* 0x0000000812003986 */ /* 0x0023e2000c101508 */
[----:B------:R-:W-:Y:S01]  /*3870*/  ISETP.LT.AND P3, PT, R12, UR7, !P0 ;  /* 0x000000070c007c0c */ /* 0x000fe2000c761270 */
[----:B------:R-:W-:Y:S01]  /*3880*/  VIADD R15, R13, UR6 ;  /* 0x000000060d0f7c36 */ /* 0x000fe20008000000 */
[----:B0-----:R-:W-:-:S03]  /*3890*/  LEA.HI.X.SX32 R23, R21, R2, 0x1, P6 ;  /* 0x0000000215177211 */ /* 0x001fc600030f0eff */
[----:B------:R-:W-:Y:S01]  /*38a0*/  VIADD R17, R15, UR6 ;  /* 0x000000060f117c36 */ /* 0x000fe20008000000 */
[----:B------:R-:W-:Y:S02]  /*38b0*/  LEA R12, P6, R13, R0, 0x1 ;  /* 0x000000000d0c7211 */ /* 0x000fe400078c08ff */
[----:B-1----:R-:W-:Y:S01]  /*38c0*/  PRMT R19, R8, 0x7632, R19 ;  /* 0x0000763208137816 */ /* 0x002fe20000000013 */
[----:B------:R-:W-:Y:S01]  /*38d0*/  VIADD R8, R3, 0xf ;  /* 0x0000000f03087836 */ /* 0x000fe20000000000 */
[----:B------:R-:W-:Y:S02]  /*38e0*/  LEA.HI.X.SX32 R13, R13, R2, 0x1, P6 ;  /* 0x000000020d0d7211 */ /* 0x000fe400030f0eff */
[----:B--2---:R-:W-:Y:S01]  /*38f0*/  PRMT R21, R5, 0x7632, R21 ;  /* 0x0000763205157816 */ /* 0x004fe20000000015 */
[----:B------:R0:W-:Y:S01]  /*3900*/  @P2 STG.E.U16 desc[UR8][R22.64], R19 ;  /* 0x0000001316002986 */ /* 0x0001e2000c101508 */
[----:B------:R-:W-:Y:S02]  /*3910*/  ISETP.LT.AND P2, PT, R14, UR7, !P0 ;  /* 0x000000070e007c0c */ /* 0x000fe4000c741270 */
[----:B------:R-:W-:Y:S01]  /*3920*/  LEA R14, P6, R15, R0, 0x1 ;  /* 0x000000000f0e7211 */ /* 0x000fe200078c08ff */
[----:B------:R1:W-:Y:S01]  /*3930*/  @P1 STG.E.U16 desc[UR8][R12.64], R9 ;  /* 0x000000090c001986 */ /* 0x0003e2000c101508 */
[----:B------:R-:W-:Y:S01]  /*3940*/  ISETP.LT.AND P1, PT, R8, UR7, !P0 ;  /* 0x0000000708007c0c */ /* 0x000fe2000c721270 */
[----:B------:R-:W-:Y:S01]  /*3950*/  VIADD R8, R3, 0x10 ;  /* 0x0000001003087836 */ /* 0x000fe20000000000 */
[----:B------:R-:W-:-:S02]  /*3960*/  LEA.HI.X.SX32 R15, R15, R2, 0x1, P6 ;  /* 0x000000020f0f7211 */ /* 0x000fc400030f0eff */
[C---:B------:R-:W-:Y:S01]  /*3970*/  LEA R16, P6, R17.reuse, R0, 0x1 ;  /* 0x0000000011107211 */ /* 0x040fe200078c08ff */
[----:B0-----:R-:W-:-:S03]  /*3980*/  VIADD R19, R17, UR6 ;  /* 0x0000000611137c36 */ /* 0x001fc60008000000 */
[----:B------:R-:W-:Y:S02]  /*3990*/  LEA.HI.X.SX32 R17, R17, R2, 0x1, P6 ;  /* 0x0000000211117211 */ /* 0x000fe400030f0eff */
[----:B-1----:R-:W-:Y:S01]  /*39a0*/  PRMT R13, R9, 0x7632, R13 ;  /* 0x00007632090d7816 */ /* 0x002fe2000000000d */
[C---:B------:R-:W-:Y:S01]  /*39b0*/  VIADD R9, R19.reuse, UR6 ;  /* 0x0000000613097c36 */ /* 0x040fe20008000000 */
[----:B------:R-:W-:Y:S01]  /*39c0*/  LEA R18, P6, R19, R0, 0x1 ;  /* 0x0000000013127211 */ /* 0x000fe200078c08ff */
[C---:B------:R-:W-:Y:S02]  /*39d0*/  VIADD R12, R3.reuse, 0x12 ;  /* 0x00000012030c7836 */ /* 0x040fe40000000000 */
[----:B------:R0:W-:Y:S01]  /*39e0*/  @P5 STG.E.U16 desc[UR8][R14.64], R13 ;  /* 0x0000000d0e005986 */ /* 0x0001e2000c101508 */
[----:B------:R-:W-:Y:S01]  /*39f0*/  ISETP.LT.AND P5, PT, R8, UR7, !P0 ;  /* 0x0000000708007c0c */ /* 0x000fe2000c7a1270 */
[----:B------:R-:W-:Y:S01]  /*3a00*/  VIADD R8, R3, 0x11 ;  /* 0x0000001103087836 */ /* 0x000fe20000000000 */
[----:B------:R-:W-:Y:S01]  /*3a10*/  LEA.HI.X.SX32 R19, R19, R2, 0x1, P6 ;  /* 0x0000000213137211 */ /* 0x000fe200030f0eff */
[----:B------:R1:W-:Y:S03]  /*3a20*/  @P4 STG.E.U16 desc[UR8][R16.64], R10 ;  /* 0x0000000a10004986 */ /* 0x0003e6000c101508 */
[----:B------:R-:W-:-:S02]  /*3a30*/  ISETP.LT.AND P4, PT, R8, UR7, !P0 ;  /* 0x0000000708007c0c */ /* 0x000fc4000c781270 */
[C---:B------:R-:W-:Y:S01]  /*3a40*/  LEA R8, P6, R9.reuse, R0, 0x1 ;  /* 0x0000000009087211 */ /* 0x040fe200078c08ff */
[----:B0-----:R-:W-:-:S03]  /*3a50*/  VIADD R13, R9, UR6 ;  /* 0x00000006090d7c36 */ /* 0x001fc60008000000 */
[----:B------:R-:W-:Y:S02]  /*3a60*/  LEA.HI.X.SX32 R9, R9, R2, 0x1, P6 ;  /* 0x0000000209097211 */ /* 0x000fe400030f0eff */
[----:B-1----:R-:W-:Y:S01]  /*3a70*/  PRMT R17, R10, 0x7632, R17 ;  /* 0x000076320a117816 */ /* 0x002fe20000000011 */
[----:B------:R-:W-:Y:S02]  /*3a80*/  VIADD R15, R13, UR6 ;  /* 0x000000060d0f7c36 */ /* 0x000fe40008000000 */
[----:B------:R-:W-:Y:S02]  /*3a90*/  VIADD R10, R3, 0x13 ;  /* 0x00000013030a7836 */ /* 0x000fe40000000000 */
        /* <DEDUP_REMOVED lines=10> */
[----:B------:R-:W-:Y:S01]  /*3b40*/  PRMT R19, R11, 0x7632, R19 ;  /* 0x000076320b137816 */ /* 0x000fe20000000013 */
[C---:B-1----:R-:W-:Y:S01]  /*3b50*/  VIADD R9, R17.reuse, UR6 ;  /* 0x0000000611097c36 */ /* 0x042fe20008000000 */
[----:B------:R-:W-:Y:S01]  /*3b60*/  LEA R16, P6, R17, R0, 0x1 ;  /* 0x0000000011107211 */ /* 0x000fe200078c08ff */
[----:B------:R-:W-:Y:S02]  /*3b70*/  VIADD R8, R3, 0x15 ;  /* 0x0000001503087836 */ /* 0x000fe40000000000 */
[----:B------:R0:W-:Y:S01]  /*3b80*/  @P1 STG.E.U16 desc[UR8][R12.64], R19 ;  /* 0x000000130c001986 */ /* 0x0001e2000c101508 */
[----:B------:R-:W-:Y:S02]  /*3b90*/  LEA.HI.X.SX32 R17, R17, R2, 0x1, P6 ;  /* 0x0000000211117211 */ /* 0x000fe400030f0eff */
[----:B------:R-:W-:Y:S01]  /*3ba0*/  LEA R18, P6, R9, R0, 0x1 ;  /* 0x0000000009127211 */ /* 0x000fe200078c08ff */
[----:B------:R1:W-:Y:S01]  /*3bb0*/  @P5 STG.E.U16 desc[UR8][R14.64], R4 ;  /* 0x000000040e005986 */ /* 0x0003e2000c101508 */
[----:B------:R-:W-:Y:S01]  /*3bc0*/  ISETP.LT.AND P5, PT, R8, UR7, !P0 ;  /* 0x0000000708007c0c */ /* 0x000fe2000c7a1270 */
[----:B------:R-:W-:Y:S01]  /*3bd0*/  VIADD R8, R3, 0x16 ;  /* 0x0000001603087836 */ /* 0x000fe20000000000 */
[----:B------:R-:W-:-:S02]  /*3be0*/  ISETP.LT.AND P1, PT, R10, UR7, !P0 ;  /* 0x000000070a007c0c */ /* 0x000fc4000c721270 */
[C---:B0-----:R-:W-:Y:S01]  /*3bf0*/  LEA.HI.X.SX32 R19, R9.reuse, R2, 0x1, P6 ;  /* 0x0000000209137211 */ /* 0x041fe200030f0eff */
[----:B------:R-:W-:Y:S01]  /*3c00*/  VIADD R9, R9, UR6 ;  /* 0x0000000609097c36 */ /* 0x000fe20008000000 */
[----:B------:R-:W-:Y:S01]  /*3c10*/  PRMT R13, R4, 0x7632, R13 ;  /* 0x00007632040d7816 */ /* 0x000fe2000000000d */
[----:B-1----:R-:W-:-:S03]  /*3c20*/  VIADD R4, R3, 0x17 ;  /* 0x0000001703047836 */ /* 0x002fc60000000000 */
[C---:B------:R-:W-:Y:S01]  /*3c30*/  LEA R12, P6, R9.reuse, R0, 0x1 ;  /* 0x00000000090c7211 */ /* 0x040fe200078c08ff */
[----:B------:R0:W-:Y:S01]  /*3c40*/  @P4 STG.E.U16 desc[UR8][R16.64], R13 ;  /* 0x0000000d10004986 */ /* 0x0001e2000c101508 */
[----:B------:R-:W-:Y:S01]  /*3c50*/  ISETP.LT.AND P4, PT, R8, UR7, !P0 ;  /* 0x0000000708007c0c */ /* 0x000fe2000c781270 */
[----:B------:R-:W-:Y:S02]  /*3c60*/  VIADD R15, R9, UR6 ;  /* 0x00000006090f7c36 */ /* 0x000fe40008000000 */
[----:B------:R1:W-:Y:S01]  /*3c70*/  @P3 STG.E.U16 desc[UR8][R18.64], R5 ;  /* 0x0000000512003986 */ /* 0x0003e2000c101508 */
[----:B------:R-:W-:Y:S01]  /*3c80*/  ISETP.LT.AND P3, PT, R4, UR7, !P0 ;  /* 0x0000000704007c0c */ /* 0x000fe2000c761270 */
[----:B------:R-:W-:Y:S01]  /*3c90*/  VIADD R4, R3, 0x18 ;  /* 0x0000001803047836 */ /* 0x000fe20000000000 */
[----:B0-----:R-:W-:Y:S01]  /*3ca0*/  LEA.HI.X.SX32 R13, R9, R2, 0x1, P6 ;  /* 0x00000002090d7211 */ /* 0x001fe200030f0eff */
[C---:B------:R-:W-:Y:S01]  /*3cb0*/  VIADD R17, R15.reuse, UR6 ;  /* 0x000000060f117c36 */ /* 0x040fe20008000000 */
[----:B------:R0:W2:Y:S01]  /*3cc0*/  LDS.128 R8, [R20] ;  /* 0x0000000014087984 */ /* 0x0000a20000000c00 */
[----:B------:R-:W-:Y:S01]  /*3cd0*/  LEA R14, P6, R15, R0, 0x1 ;  /* 0x000000000f0e7211 */ /* 0x000fe200078c08ff */
[----:B-1----:R-:W-:-:S02]  /*3ce0*/  VIADD R5, R3, 0x19 ;  /* 0x0000001903057836 */ /* 0x002fc40000000000 */
[----:B------:R1:W-:Y:S01]  /*3cf0*/  @P2 STG.E.U16 desc[UR8][R12.64], R21 ;  /* 0x000000150c002986 */ /* 0x0003e2000c101508 */
[----:B------:R-:W-:Y:S01]  /*3d00*/  LEA.HI.X.SX32 R15, R15, R2, 0x1, P6 ;  /* 0x000000020f0f7211 */ /* 0x000fe200030f0eff */
[----:B------:R-:W-:Y:S01]  /*3d10*/  VIADD R19, R17, UR6 ;  /* 0x0000000611137c36 */ /* 0x000fe20008000000 */
[----:B------:R-:W-:Y:S01]  /*3d20*/  ISETP.LT.AND P2, PT, R4, UR7, !P0 ;  /* 0x0000000704007c0c */ /* 0x000fe2000c741270 */
[----:B------:R-:W-:Y:S01]  /*3d30*/  VIADD R18, R3, 0x1a ;  /* 0x0000001a03127836 */ /* 0x000fe20000000000 */
[----:B------:R-:W-:Y:S01]  /*3d40*/  LEA R4, P6, R17, R0, 0x1 ;  /* 0x0000000011047211 */ /* 0x000fe200078c08ff */
[----:B------:R3:W-:Y:S01]  /*3d50*/  @P1 STG.E.U16 desc[UR8][R14.64], R6 ;  /* 0x000000060e001986 */ /* 0x0007e2000c101508 */
[----:B------:R-:W-:Y:S02]  /*3d60*/  ISETP.LT.AND P1, PT, R5, UR7, !P0 ;  /* 0x0000000705007c0c */ /* 0x000fe4000c721270 */
[----:B------:R-:W-:Y:S02]  /*3d70*/  LEA.HI.X.SX32 R5, R17, R2, 0x1, P6 ;  /* 0x0000000211057211 */ /* 0x000fe400030f0eff */
[----:B0-----:R-:W-:Y:S01]  /*3d80*/  PRMT R20, R6, 0x7632, R20 ;  /* 0x0000763206147816 */ /* 0x001fe20000000014 */
[C---:B-1----:R-:W-:Y:S01]  /*3d90*/  VIADD R13, R19.reuse, UR6 ;  /* 0x00000006130d7c36 */ /* 0x042fe20008000000 */
[----:B------:R-:W-:-:S03]  /*3da0*/  LEA R16, P6, R19, R0, 0x1 ;  /* 0x0000000013107211 */ /* 0x000fc600078c08ff */
[----:B------:R0:W-:Y:S01]  /*3db0*/  @P5 STG.E.U16 desc[UR8][R4.64], R20 ;  /* 0x0000001404005986 */ /* 0x0001e2000c101508 */
[----:B------:R-:W-:Y:S01]  /*3dc0*/  LEA.HI.X.SX32 R17, R19, R2, 0x1, P6 ;  /* 0x0000000213117211 */ /* 0x000fe200030f0eff */
[C---:B---3--:R-:W-:Y:S01]  /*3dd0*/  VIADD R15, R13.reuse, UR6 ;  /* 0x000000060d0f7c36 */ /* 0x048fe20008000000 */
[----:B------:R-:W-:Y:S01]  /*3de0*/  LEA R12, P6, R13, R0, 0x1 ;  /* 0x000000000d0c7211 */ /* 0x000fe200078c08ff */
[----:B------:R-:W-:Y:S01]  /*3df0*/  VIADD R6, R3, 0x1b ;  /* 0x0000001b03067836 */ /* 0x000fe20000000000 */
[----:B------:R-:W-:Y:S01]  /*3e00*/  ISETP.LT.AND P5, PT, R18, UR7, !P0 ;  /* 0x0000000712007c0c */ /* 0x000fe2000c7a1270 */
[----:B------:R1:W-:Y:S01]  /*3e10*/  @P4 STG.E.U16 desc[UR8][R16.64], R7 ;  /* 0x0000000710004986 */ /* 0x0003e2000c101508 */
[----:B------:R-:W-:Y:S02]  /*3e20*/  PRMT R18, R7, 0x7632, R18 ;  /* 0x0000763207127816 */ /* 0x000fe40000000012 */
[----:B------:R-:W-:Y:S02]  /*3e30*/  LEA.HI.X.SX32 R13, R13, R2, 0x1, P6 ;  /* 0x000000020d0d7211 */ /* 0x000fe400030f0eff */
[C---:B------:R-:W-:Y:S01]  /*3e40*/  LEA R14, P6, R15.reuse, R0, 0x1 ;  /* 0x000000000f0e7211 */ /* 0x040fe200078c08ff */
[----:B0-----:R-:W-:Y:S01]  /*3e50*/  VIADD R5, R15, UR6 ;  /* 0x000000060f057c36 */ /* 0x001fe20008000000 */
[----:B------:R-:W-:Y:S01]  /*3e60*/  ISETP.LT.AND P4, PT, R6, UR7, !P0 ;  /* 0x0000000706007c0c */ /* 0x000fe2000c781270 */
[----:B------:R-:W-:Y:S01]  /*3e70*/  VIADD R6, R3, 0x1c ;  /* 0x0000001c03067836 */ /* 0x000fe20000000000 */
[----:B------:R-:W-:Y:S01]  /*3e80*/  LEA.HI.X.SX32 R15, R15, R2, 0x1, P6 ;  /* 0x000000020f0f7211 */ /* 0x000fe200030f0eff */
[----:B------:R0:W-:Y:S01]  /*3e90*/  @P3 STG.E.U16 desc[UR8][R12.64], R18 ;  /* 0x000000120c003986 */ /* 0x0001e2000c101508 */
[C---:B------:R-:W-:Y:S01]  /*3ea0*/  LEA R4, P6, R5.reuse, R0, 0x1 ;  /* 0x0000000005047211 */ /* 0x040fe200078c08ff */
[----:B-1----:R-:W-:Y:S01]  /*3eb0*/  VIADD R7, R5, UR6 ;  /* 0x0000000605077c36 */ /* 0x002fe20008000000 */
[----:B------:R-:W-:Y:S01]  /*3ec0*/  ISETP.LT.AND P3, PT, R6, UR7, !P0 ;  /* 0x0000000706007c0c */ /* 0x000fe2000c761270 */
[----:B------:R-:W-:Y:S01]  /*3ed0*/  VIADD R6, R3, 0x1d ;  /* 0x0000001d03067836 */ /* 0x000fe20000000000 */
[----:B------:R-:W-:Y:S01]  /*3ee0*/  LEA.HI.X.SX32 R5, R5, R2, 0x1, P6 ;  /* 0x0000000205057211 */ /* 0x000fe200030f0eff */
[----:B------:R-:W-:Y:S01]  /*3ef0*/  VIADD R17, R7, UR6 ;  /* 0x0000000607117c36 */ /* 0x000fe20008000000 */
[----:B--2---:R1:W-:Y:S02]  /*3f00*/  @P2 STG.E.U16 desc[UR8][R14.64], R8 ;  /* 0x000000080e002986 */ /* 0x0043e4000c101508 */
[----:B------:R-:W-:Y:S01]  /*3f10*/  ISETP.LT.AND P2, PT, R6, UR7, !P0 ;  /* 0x0000000706007c0c */ /* 0x000fe2000c741270 */
[----:B------:R-:W-:Y:S01]  /*3f20*/  VIADD R19, R17, UR6 ;  /* 0x0000000611137c36 */ /* 0x000fe20008000000 */
[----:B------:R-:W-:-:S02]  /*3f30*/  LEA R6, P6, R7, R0, 0x1 ;  /* 0x0000000007067211 */ /* 0x000fc400078c08ff */
[----:B0-----:R-:W-:Y:S01]  /*3f40*/  PRMT R13, R8, 0x7632, R13 ;  /* 0x00007632080d7816 */ /* 0x001fe2000000000d */
[----:B------:R-:W-:Y:S01]  /*3f50*/  VIADD R21, R19, UR6 ;  /* 0x0000000613157c36 */ /* 0x000fe20008000000 */
[----:B------:R-:W-:-:S03]  /*3f60*/  LEA.HI.X.SX32 R7, R7, R2, 0x1, P6 ;  /* 0x0000000207077211 */ /* 0x000fc600030f0eff */
[----:B------:R0:W-:Y:S01]  /*3f70*/  @P1 STG.E.U16 desc[UR8][R4.64], R13 ;  /* 0x0000000d04001986 */ /* 0x0001e2000c101508 */
[-C--:B------:R-:W-:Y:S01]  /*3f80*/  LEA R12, P1, R17, R0.reuse, 0x1 ;  /* 0x00000000110c7211 */ /* 0x080fe200078208ff */
[----:B------:R-:W-:Y:S01]  /*3f90*/  VIADD R23, R21, UR6 ;  /* 0x0000000615177c36 */ /* 0x000fe20008000000 */
[----:B-1----:R-:W-:Y:S01]  /*3fa0*/  LEA R14, P6, R19, R0, 0x1 ;  /* 0x00000000130e7211 */ /* 0x002fe200078c08ff */
[C---:B------:R-:W-:Y:S01]  /*3fb0*/  VIADD R8, R3.reuse, 0x1e ;  /* 0x0000001e03087836 */ /* 0x040fe20000000000 */
[----:B------:R1:W-:Y:S01]  /*3fc0*/  @P5 STG.E.U16 desc[UR8][R6.64], R9 ;  /* 0x0000000906005986 */ /* 0x0003e2000c101508 */
[----:B------:R-:W-:Y:S01]  /*3fd0*/  VIADD R3, R3, 0x1f ;  /* 0x0000001f03037836 */ /* 0x000fe20000000000 */
[----:B------:R-:W-:Y:S01]  /*3fe0*/  LEA.HI.X.SX32 R15, R19, R2, 0x1, P6 ;  /* 0x00000002130f7211 */ /* 0x000fe200030f0eff */
[----:B------:R-:W-:Y:S01]  /*3ff0*/  VIADD R19, R23, UR6 ;  /* 0x0000000617137c36 */ /* 0x000fe20008000000 */
[----:B------:R-:W-:Y:S02]  /*4000*/  LEA R16, P6, R21, R0, 0x1 ;  /* 0x0000000015107211 */ /* 0x000fe400078c08ff */
[----:B0-----:R-:W-:-:S02]  /*4010*/  LEA.HI.X.SX32 R13, R17, R2, 0x1, P1 ;  /* 0x00000002110d7211 */ /* 0x001fc400008f0eff */
[----:B------:R-:W-:Y:S02]  /*4020*/  LEA R4, P1, R23, R0, 0x1 ;  /* 0x0000000017047211 */ /* 0x000fe400078208ff */
[-C--:B------:R-:W-:Y:S02]  /*4030*/  LEA.HI.X.SX32 R17, R21, R2.reuse, 0x1, P6 ;  /* 0x0000000215117211 */ /* 0x080fe400030f0eff */
[----:B------:R-:W-:Y:S02]  /*4040*/  LEA.HI.X.SX32 R5, R23, R2, 0x1, P1 ;  /* 0x0000000217057211 */ /* 0x000fe400008f0eff */
[----:B------:R-:W-:Y:S02]  /*4050*/  ISETP.LT.AND P1, PT, R8, UR7, !P0 ;  /* 0x0000000708007c0c */ /* 0x000fe4000c721270 */
[----:B------:R-:W-:Y:S02]  /*4060*/  ISETP.LT.AND P0, PT, R3, UR7, !P0 ;  /* 0x0000000703007c0c */ /* 0x000fe4000c701270 */
[----:B------:R-:W-:-:S02]  /*4070*/  LEA R18, P6, R19, R0, 0x1 ;  /* 0x0000000013127211 */ /* 0x000fc400078c08ff */
[----:B------:R-:W-:Y:S02]  /*4080*/  PRMT R0, R9, 0x7632, R0 ;  /* 0x0000763209007816 */ /* 0x000fe40000000000 */
[----:B------:R-:W-:Y:S02]  /*4090*/  PRMT R8, R10, 0x7632, R8 ;  /* 0x000076320a087816 */ /* 0x000fe40000000008 */
[----:B------:R-:W-:Y:S01]  /*40a0*/  LEA.HI.X.SX32 R19, R19, R2, 0x1, P6 ;  /* 0x0000000213137211 */ /* 0x000fe200030f0eff */
[----:B------:R1:W-:Y:S04]  /*40b0*/  @P4 STG.E.U16 desc[UR8][R12.64], R0 ;  /* 0x000000000c004986 */ /* 0x0003e8000c101508 */
[----:B------:R1:W-:Y:S04]  /*40c0*/  @P3 STG.E.U16 desc[UR8][R14.64], R10 ;  /* 0x0000000a0e003986 */ /* 0x0003e8000c101508 */
[----:B------:R1:W-:Y:S04]  /*40d0*/  @P2 STG.E.U16 desc[UR8][R16.64], R8 ;  /* 0x0000000810002986 */ /* 0x0003e8000c101508 */
[----:B------:R1:W-:Y:S01]  /*40e0*/  @P1 STG.E.U16 desc[UR8][R4.64], R11 ;  /* 0x0000000b04001986 */ /* 0x0003e2000c101508 */
[----:B------:R-:W-:Y:S05]  /*40f0*/  @!P0 EXIT ;  /* 0x000000000000894d */ /* 0x000fea0003800000 */
[----:B-1----:R-:W-:-:S05]  /*4100*/  PRMT R9, R11, 0x7632, R9 ;  /* 0x000076320b097816 */ /* 0x002fca0000000009 */
[----:B------:R-:W-:Y:S01]  /*4110*/  STG.E.U16 desc[UR8][R18.64], R9 ;  /* 0x0000000912007986 */ /* 0x000fe2000c101508 */
[----:B------:R-:W-:Y:S05]  /*4120*/  EXIT ;  /* 0x000000000000794d */ /* 0x000fea0003800000 */
.L_x_2:
[----:B------:R-:W-:-:S00]  /*4130*/  BRA `(.L_x_2) ;  /* 0xfffffffc00fc7947 */ /* 0x000fc0000383ffff */
[----:B------:R-:W-:-:S00]  /*4140*/  NOP ;  /* 0x0000000000007918 */ /* 0x000fc00000000000 */
        /* <DEDUP_REMOVED lines=11> */
.L_x_3:


//--------------------- .nv.shared.matmul_kernel  --------------------------
	.section	.nv.shared.matmul_kernel,"aw",@nobits
	.sectionflags	@""
	.align	16
	.zero		1024


//--------------------- .nv.shared.reserved.0     --------------------------
	.section	.nv.shared.reserved.0,"aw",@nobits
	.weak		__nv_reservedSMEM_offset_0_alias
	.size		__nv_reservedSMEM_offset_0_alias, 0, 0
	.other		__nv_reservedSMEM_offset_0_alias,@"STO_CUDA_RESERVED_SHARED STV_DEFAULT"
__nv_reservedSMEM_offset_0_alias:
	.zero		0


//--------------------- .nv.constant0.matmul_kernel --------------------------
	.section	.nv.constant0.matmul_kernel,"a",@progbits
	.sectionflags	@""
	.align	4
.nv.constant0.matmul_kernel:
	.zero		608


//--------------------- SYMBOLS --------------------------

	.type		.nv.reservedSmem.offset0,@object
	.size		.nv.reservedSmem.offset0,0x4
